	.target	sm_90a

	.elftype	@"ET_EXEC"


//--------------------- .note.nv.tkinfo           --------------------------
	.section	.note.nv.tkinfo,"",@"SHT_NOTE"
	.sectionflags	@"SHF_NOTE_NV_TKINFO"
	.tkinfo
        /*0018*/ 	.word	0x00000002
        /*0030*/ 	.string	""
        /*0030*/ 	.string	"ptxas"
        /*0030*/ 	.string	"Cuda compilation tools, release 13.0, V13.0.88"
        /*0030*/ 	.string	"Build cuda_13.0.r13.0/compiler.36424714_0"
        /*0030*/ 	.string	"-arch sm_90a -m 64 "



//--------------------- .note.nv.cuinfo           --------------------------
	.section	.note.nv.cuinfo,"",@"SHT_NOTE"
	.sectionflags	@"SHF_NOTE_NV_CUINFO"
        /*0018*/ 	.short	0x0002
        /*001a*/ 	.short	0x005a
        /*001c*/ 	.short	0x0082
	.zero		2


//--------------------- .nv.info                  --------------------------
	.section	.nv.info,"",@"SHT_CUDA_INFO"
	.align	4


	//----- nvinfo : EIATTR_REGCOUNT
	.align		4
        /*0000*/ 	.byte	0x04, 0x2f
        /*0002*/ 	.short	(.L_15 - .L_14)
	.align		4
.L_14:
        /*0004*/ 	.word	index@(_ZN7cutlass13device_kernelINS_4gemm6kernel13GemmUniversalIN4cute5tupleIJiiiiEEENS1_10collective13CollectiveMmaINS1_34MainloopSm90TmaGmmaWarpSpecializedILi8ENS5_IJNS4_1CILi1EEESB_SB_EEENS1_35KernelTmaWarpSpecializedCooperativeEEENS5_IJNSA_ILi256EEENSA_ILi192EEENSA_ILi32EEEEEENS_6half_tENS5_IJlSB_lEEESJ_SK_NS4_8TiledMMAINS4_8MMA_AtomIJNS4_4SM904GMMA26MMA_64x192x16_F32F16F16_SSILNSO_5MajorE0ELSQ_0ELNSO_7ScaleInE1ELSR_1EEEEEENS4_6LayoutINS5_IJNSA_ILi2EEESB_SB_EEENS5_IJSB_NSA_ILi0EEESX_EEEEENS5_IJNS4_10UnderscoreES10_S10_EEEEENS4_13SM90_TMA_LOADENS4_14ComposedLayoutINS4_7SwizzleILi2ELi4ELi3EEENS4_18smem_ptr_flag_bitsILi16EEENSU_INS5_IJNSA_ILi8EEESH_EEENS5_IJSH_SB_EEEEEEEvNS4_8identityES13_S1D_vS1E_EENS_8epilogue10collective6detail29Sm90TmaWarpSpecializedAdapterINS1H_15DefaultEpilogueISJ_SK_SK_NS1G_6thread17LinearCombinationISJ_Li1EffLNS1L_9ScaleType4KindE0ELNS_15FloatRoundStyleE2ESJ_EENS1_15EpilogueDefaultEEEEEvvEEEEvNT_6ParamsE)
        /*0008*/ 	.word	0x000000a8


	//----- nvinfo : EIATTR_FRAME_SIZE
	.align		4
.L_15:
        /*000c*/ 	.byte	0x04, 0x11
        /*000e*/ 	.short	(.L_17 - .L_16)
	.align		4
.L_16:
        /*0010*/ 	.word	index@(_ZN7cutlass13device_kernelINS_4gemm6kernel13GemmUniversalIN4cute5tupleIJiiiiEEENS1_10collective13CollectiveMmaINS1_34MainloopSm90TmaGmmaWarpSpecializedILi8ENS5_IJNS4_1CILi1EEESB_SB_EEENS1_35KernelTmaWarpSpecializedCooperativeEEENS5_IJNSA_ILi256EEENSA_ILi192EEENSA_ILi32EEEEEENS_6half_tENS5_IJlSB_lEEESJ_SK_NS4_8TiledMMAINS4_8MMA_AtomIJNS4_4SM904GMMA26MMA_64x192x16_F32F16F16_SSILNSO_5MajorE0ELSQ_0ELNSO_7ScaleInE1ELSR_1EEEEEENS4_6LayoutINS5_IJNSA_ILi2EEESB_SB_EEENS5_IJSB_NSA_ILi0EEESX_EEEEENS5_IJNS4_10UnderscoreES10_S10_EEEEENS4_13SM90_TMA_LOADENS4_14ComposedLayoutINS4_7SwizzleILi2ELi4ELi3EEENS4_18smem_ptr_flag_bitsILi16EEENSU_INS5_IJNSA_ILi8EEESH_EEENS5_IJSH_SB_EEEEEEEvNS4_8identityES13_S1D_vS1E_EENS_8epilogue10collective6detail29Sm90TmaWarpSpecializedAdapterINS1H_15DefaultEpilogueISJ_SK_SK_NS1G_6thread17LinearCombinationISJ_Li1EffLNS1L_9ScaleType4KindE0ELNS_15FloatRoundStyleE2ESJ_EENS1_15EpilogueDefaultEEEEEvvEEEEvNT_6ParamsE)
        /*0014*/ 	.word	0x00000000


	//----- nvinfo : EIATTR_MIN_STACK_SIZE
	.align		4
.L_17:
        /*0018*/ 	.byte	0x04, 0x12
        /*001a*/ 	.short	(.L_19 - .L_18)
	.align		4
.L_18:
        /*001c*/ 	.word	index@(_ZN7cutlass13device_kernelINS_4gemm6kernel13GemmUniversalIN4cute5tupleIJiiiiEEENS1_10collective13CollectiveMmaINS1_34MainloopSm90TmaGmmaWarpSpecializedILi8ENS5_IJNS4_1CILi1EEESB_SB_EEENS1_35KernelTmaWarpSpecializedCooperativeEEENS5_IJNSA_ILi256EEENSA_ILi192EEENSA_ILi32EEEEEENS_6half_tENS5_IJlSB_lEEESJ_SK_NS4_8TiledMMAINS4_8MMA_AtomIJNS4_4SM904GMMA26MMA_64x192x16_F32F16F16_SSILNSO_5MajorE0ELSQ_0ELNSO_7ScaleInE1ELSR_1EEEEEENS4_6LayoutINS5_IJNSA_ILi2EEESB_SB_EEENS5_IJSB_NSA_ILi0EEESX_EEEEENS5_IJNS4_10UnderscoreES10_S10_EEEEENS4_13SM90_TMA_LOADENS4_14ComposedLayoutINS4_7SwizzleILi2ELi4ELi3EEENS4_18smem_ptr_flag_bitsILi16EEENSU_INS5_IJNSA_ILi8EEESH_EEENS5_IJSH_SB_EEEEEEEvNS4_8identityES13_S1D_vS1E_EENS_8epilogue10collective6detail29Sm90TmaWarpSpecializedAdapterINS1H_15DefaultEpilogueISJ_SK_SK_NS1G_6thread17LinearCombinationISJ_Li1EffLNS1L_9ScaleType4KindE0ELNS_15FloatRoundStyleE2ESJ_EENS1_15EpilogueDefaultEEEEEvvEEEEvNT_6ParamsE)
        /*0020*/ 	.word	0x00000000
.L_19:


//--------------------- .nv.compat                --------------------------
	.section	.nv.compat,"",@"SHT_CUDA_COMPAT_INFO"
	.align	4
        /*0000*/ 	.byte	0x02, 0x09, 0x01, 0x00, 0x02, 0x02, 0x04, 0x00, 0x02, 0x05, 0x05, 0x00, 0x03, 0x07, 0x01, 0x01
        /*0010*/ 	.byte	0x02, 0x03, 0x01, 0x00, 0x02, 0x06, 0x01, 0x00, 0x04, 0x0b, 0x08, 0x00, 0x00, 0x00, 0x00, 0x00
        /*0020*/ 	.byte	0x00, 0x00, 0x00, 0x00


//--------------------- .nv.info._ZN7cutlass13device_kernelINS_4gemm6kernel13GemmUniversalIN4cute5tupleIJiiiiEEENS1_10collective13CollectiveMmaINS1_34MainloopSm90TmaGmmaWarpSpecializedILi8ENS5_IJNS4_1CILi1EEESB_SB_EEENS1_35KernelTmaWarpSpecializedCooperativeEEENS5_IJNSA_ILi256EEENSA_ILi192EEENSA_ILi32EEEEEENS_6half_tENS5_IJlSB_lEEESJ_SK_NS4_8TiledMMAINS4_8MMA_AtomIJNS4_4SM904GMMA26MMA_64x192x16_F32F16F16_SSILNSO_5MajorE0ELSQ_0ELNSO_7ScaleInE1ELSR_1EEEEEENS4_6LayoutINS5_IJNSA_ILi2EEESB_SB_EEENS5_IJSB_NSA_ILi0EEESX_EEEEENS5_IJNS4_10UnderscoreES10_S10_EEEEENS4_13SM90_TMA_LOADENS4_14ComposedLayoutINS4_7SwizzleILi2ELi4ELi3EEENS4_18smem_ptr_flag_bitsILi16EEENSU_INS5_IJNSA_ILi8EEESH_EEENS5_IJSH_SB_EEEEEEEvNS4_8identityES13_S1D_vS1E_EENS_8epilogue10collective6detail29Sm90TmaWarpSpecializedAdapterINS1H_15DefaultEpilogueISJ_SK_SK_NS1G_6thread17LinearCombinationISJ_Li1EffLNS1L_9ScaleType4KindE0ELNS_15FloatRoundStyleE2ESJ_EENS1_15EpilogueDefaultEEEEEvvEEEEvNT_6ParamsE --------------------------
	.section	.nv.info._ZN7cutlass13device_kernelINS_4gemm6kernel13GemmUniversalIN4cute5tupleIJiiiiEEENS1_10collective13CollectiveMmaINS1_34MainloopSm90TmaGmmaWarpSpecializedILi8ENS5_IJNS4_1CILi1EEESB_SB_EEENS1_35KernelTmaWarpSpecializedCooperativeEEENS5_IJNSA_ILi256EEENSA_ILi192EEENSA_ILi32EEEEEENS_6half_tENS5_IJlSB_lEEESJ_SK_NS4_8TiledMMAINS4_8MMA_AtomIJNS4_4SM904GMMA26MMA_64x192x16_F32F16F16_SSILNSO_5MajorE0ELSQ_0ELNSO_7ScaleInE1ELSR_1EEEEEENS4_6LayoutINS5_IJNSA_ILi2EEESB_SB_EEENS5_IJSB_NSA_ILi0EEESX_EEEEENS5_IJNS4_10UnderscoreES10_S10_EEEEENS4_13SM90_TMA_LOADENS4_14ComposedLayoutINS4_7SwizzleILi2ELi4ELi3EEENS4_18smem_ptr_flag_bitsILi16EEENSU_INS5_IJNSA_ILi8EEESH_EEENS5_IJSH_SB_EEEEEEEvNS4_8identityES13_S1D_vS1E_EENS_8epilogue10collective6detail29Sm90TmaWarpSpecializedAdapterINS1H_15DefaultEpilogueISJ_SK_SK_NS1G_6thread17LinearCombinationISJ_Li1EffLNS1L_9ScaleType4KindE0ELNS_15FloatRoundStyleE2ESJ_EENS1_15EpilogueDefaultEEEEEvvEEEEvNT_6ParamsE,"",@"SHT_CUDA_INFO"
	.sectionflags	@""
	.align	4


	//----- nvinfo : EIATTR_CUDA_API_VERSION
	.align		4
        /*0000*/ 	.byte	0x04, 0x37
        /*0002*/ 	.short	(.L_21 - .L_20)
.L_20:
        /*0004*/ 	.word	0x00000082


	//----- nvinfo : EIATTR_KPARAM_INFO
	.align		4
.L_21:
        /*0008*/ 	.byte	0x04, 0x17
        /*000a*/ 	.short	(.L_23 - .L_22)
.L_22:
        /*000c*/ 	.word	0x00000000
        /*0010*/ 	.short	0x0000
        /*0012*/ 	.short	0x0070
        /*0014*/ 	.byte	0x00, 0xf0, 0x01, 0x10


	//----- nvinfo : EIATTR_SPARSE_MMA_MASK
	.align		4
.L_23:
        /*0018*/ 	.byte	0x03, 0x50
        /*001a*/ 	.short	0x0000


	//----- nvinfo : EIATTR_MAXREG_COUNT
	.align		4
        /*001c*/ 	.byte	0x03, 0x1b
        /*001e*/ 	.short	0x00a8


	//----- nvinfo : EIATTR_NUM_BARRIERS
	.align		4
        /*0020*/ 	.byte	0x02, 0x4c
        /*0022*/ 	.byte	0x01
	.zero		1


	//----- nvinfo : EIATTR_EXTERNS
	.align		4
        /*0024*/ 	.byte	0x04, 0x0f
        /*0026*/ 	.short	(.L_25 - .L_24)


	//   ....[0]....
	.align		4
.L_24:
        /*0028*/ 	.word	index@(__assertfail)


	//----- nvinfo : EIATTR_MERCURY_ISA_VERSION
	.align		4
.L_25:
        /*002c*/ 	.byte	0x03, 0x5f
        /*002e*/ 	.short	0x0101


	//----- nvinfo : EIATTR_INT_WARP_WIDE_INSTR_OFFSETS
	.align		4
        /*0030*/ 	.byte	0x04, 0x31
        /*0032*/ 	.short	(.L_27 - .L_26)


	//   ....[0]....
.L_26:
        /*0034*/ 	.word	0x000005a0


	//   ....[1]....
        /*0038*/ 	.word	0x000005b0


	//   ....[2]....
        /*003c*/ 	.word	0x00000640


	//----- nvinfo : EIATTR_COOP_GROUP_MASK_REGIDS
	.align		4
.L_27:
        /*0040*/ 	.byte	0x04, 0x29
        /*0042*/ 	.short	(.L_29 - .L_28)


	//   ....[0]....
.L_28:
        /*0044*/ 	.word	0xffffffff


	//   ....[1]....
        /*0048*/ 	.word	0xffffffff


	//   ....[2]....
        /*004c*/ 	.word	0xffffffff


	//   ....[3]....
        /*0050*/ 	.word	0xffffffff


	//   ....[4]....
        /*0054*/ 	.word	0xffffffff


	//----- nvinfo : EIATTR_COOP_GROUP_INSTR_OFFSETS
	.align		4
.L_29:
        /*0058*/ 	.byte	0x04, 0x28
        /*005a*/ 	.short	(.L_31 - .L_30)


	//   ....[0]....
.L_30:
        /*005c*/ 	.word	0x00000060


	//   ....[1]....
        /*0060*/ 	.word	0x00000070


	//   ....[2]....
        /*0064*/ 	.word	0x00000190


	//   ....[3]....
        /*0068*/ 	.word	0x00000450


	//   ....[4]....
        /*006c*/ 	.word	0x000011c0


	//----- nvinfo : EIATTR_REG_RECONFIG
	.align		4
.L_31:
        /*0070*/ 	.byte	0x01, 0x54
	.zero		2


	//----- nvinfo : EIATTR_SYSCALL_OFFSETS
	.align		4
        /*0074*/ 	.byte	0x04, 0x46
        /*0076*/ 	.short	(.L_33 - .L_32)


	//   ....[0]....
.L_32:
        /*0078*/ 	.word	0x00001380


	//----- nvinfo : EIATTR_MBARRIER_INSTR_OFFSETS
	.align		4
.L_33:
        /*007c*/ 	.byte	0x04, 0x39
        /*007e*/ 	.short	(.L_35 - .L_34)


	//   ....[0]....
.L_34:
        /*0080*/ 	.word	0x00000330
        /*0084*/ 	.word	0x000000ff
        /*0088*/ 	.word	0x00000000
        /*008c*/ 	.short	0x0100
        /*008e*/ 	.byte	0x08
	.zero		1


	//   ....[1]....
        /*0090*/ 	.word	0x00000340
        /*0094*/ 	.word	0x000000ff
        /*0098*/ 	.word	0x00000040
        /*009c*/ 	.short	0x0100
        /*009e*/ 	.byte	0x08
	.zero		1


	//   ....[2]....
        /*00a0*/ 	.word	0x00000350
        /*00a4*/ 	.word	0x000000ff
        /*00a8*/ 	.word	0x00000008
        /*00ac*/ 	.short	0x0100
        /*00ae*/ 	.byte	0x08
	.zero		1


	//   ....[3]....
        /*00b0*/ 	.word	0x00000360
        /*00b4*/ 	.word	0x000000ff
        /*00b8*/ 	.word	0x00000048
        /*00bc*/ 	.short	0x0100
        /*00be*/ 	.byte	0x08
	.zero		1


	//   ....[4]....
        /*00c0*/ 	.word	0x00000370
        /*00c4*/ 	.word	0x000000ff
        /*00c8*/ 	.word	0x00000010
        /*00cc*/ 	.short	0x0100
        /*00ce*/ 	.byte	0x08
	.zero		1


	//   ....[5]....
        /*00d0*/ 	.word	0x00000380
        /*00d4*/ 	.word	0x000000ff
        /*00d8*/ 	.word	0x00000050
        /*00dc*/ 	.short	0x0100
        /*00de*/ 	.byte	0x08
	.zero		1


	//   ....[6]....
        /*00e0*/ 	.word	0x00000390
        /*00e4*/ 	.word	0x000000ff
        /*00e8*/ 	.word	0x00000018
        /*00ec*/ 	.short	0x0100
        /*00ee*/ 	.byte	0x08
	.zero		1


	//   ....[7]....
        /*00f0*/ 	.word	0x000003a0
        /*00f4*/ 	.word	0x000000ff
        /*00f8*/ 	.word	0x00000058
        /*00fc*/ 	.short	0x0100
        /*00fe*/ 	.byte	0x08
	.zero		1


	//   ....[8]....
        /*0100*/ 	.word	0x000003b0
        /*0104*/ 	.word	0x000000ff
        /*0108*/ 	.word	0x00000020
        /*010c*/ 	.short	0x0100
        /*010e*/ 	.byte	0x08
	.zero		1


	//   ....[9]....
        /*0110*/ 	.word	0x000003c0
        /*0114*/ 	.word	0x000000ff
        /*0118*/ 	.word	0x00000060
        /*011c*/ 	.short	0x0100
        /*011e*/ 	.byte	0x08
	.zero		1


	//   ....[10]....
        /*0120*/ 	.word	0x000003d0
        /*0124*/ 	.word	0x000000ff
        /*0128*/ 	.word	0x00000028
        /*012c*/ 	.short	0x0100
        /*012e*/ 	.byte	0x08
	.zero		1


	//   ....[11]....
        /*0130*/ 	.word	0x000003e0
        /*0134*/ 	.word	0x000000ff
        /*0138*/ 	.word	0x00000068
        /*013c*/ 	.short	0x0100
        /*013e*/ 	.byte	0x08
	.zero		1


	//   ....[12]....
        /*0140*/ 	.word	0x000003f0
        /*0144*/ 	.word	0x000000ff
        /*0148*/ 	.word	0x00000030
        /*014c*/ 	.short	0x0100
        /*014e*/ 	.byte	0x08
	.zero		1


	//   ....[13]....
        /*0150*/ 	.word	0x00000400
        /*0154*/ 	.word	0x000000ff
        /*0158*/ 	.word	0x00000070
        /*015c*/ 	.short	0x0100
        /*015e*/ 	.byte	0x08
	.zero		1


	//   ....[14]....
        /*0160*/ 	.word	0x00000410
        /*0164*/ 	.word	0x000000ff
        /*0168*/ 	.word	0x00000038
        /*016c*/ 	.short	0x0100
        /*016e*/ 	.byte	0x08
	.zero		1


	//   ....[15]....
        /*0170*/ 	.word	0x00000420
        /*0174*/ 	.word	0x000000ff
        /*0178*/ 	.word	0x00000078
        /*017c*/ 	.short	0x0100
        /*017e*/ 	.byte	0x08
	.zero		1


	//   ....[16]....
        /*0180*/ 	.word	0x000006c0
        /*0184*/ 	.word	0x000000ff
        /*0188*/ 	.word	0x00000090
        /*018c*/ 	.short	0x0100
        /*018e*/ 	.byte	0x10
	.zero		1


	//   ....[17]....
        /*0190*/ 	.word	0x00000730
        /*0194*/ 	.word	0x000000ff
        /*0198*/ 	.word	0x00000098
        /*019c*/ 	.short	0x0100
        /*019e*/ 	.byte	0x10
	.zero		1


	//   ....[18]....
        /*01a0*/ 	.word	0x00001420
        /*01a4*/ 	.word	0x00000003
        /*01a8*/ 	.word	0x00000000
        /*01ac*/ 	.short	0x010a
        /*01ae*/ 	.byte	0x3f
	.zero		1


	//   ....[19]....
        /*01b0*/ 	.word	0x00001460
        /*01b4*/ 	.word	0x00000003
        /*01b8*/ 	.word	0x00000000
        /*01bc*/ 	.short	0x010a
        /*01be*/ 	.byte	0x3f
	.zero		1


	//   ....[20]....
        /*01c0*/ 	.word	0x000017c0
        /*01c4*/ 	.word	0x000000ff
        /*01c8*/ 	.word	0x00000000
        /*01cc*/ 	.short	0x010a
        /*01ce*/ 	.byte	0x04
	.zero		1


	//   ....[21]....
        /*01d0*/ 	.word	0x00001800
        /*01d4*/ 	.word	0x000000ff
        /*01d8*/ 	.word	0x00000000
        /*01dc*/ 	.short	0x010a
        /*01de*/ 	.byte	0x04
	.zero		1


	//   ....[22]....
        /*01e0*/ 	.word	0x00001a30
        /*01e4*/ 	.word	0x000000ff
        /*01e8*/ 	.word	0x00000000
        /*01ec*/ 	.short	0x0101
        /*01ee*/ 	.byte	0x04
	.zero		1


	//   ....[23]....
        /*01f0*/ 	.word	0x00001c20
        /*01f4*/ 	.word	0x000000ff
        /*01f8*/ 	.word	0x00000000
        /*01fc*/ 	.short	0x0101
        /*01fe*/ 	.byte	0x04
	.zero		1


	//   ....[24]....
        /*0200*/ 	.word	0x0000f530
        /*0204*/ 	.word	0x0000000d
        /*0208*/ 	.word	0x00000040
        /*020c*/ 	.short	0x010a
        /*020e*/ 	.byte	0x3f
	.zero		1


	//   ....[25]....
        /*0210*/ 	.word	0x0000f910
        /*0214*/ 	.word	0x00000003
        /*0218*/ 	.word	0x00000098
        /*021c*/ 	.short	0x0101
        /*021e*/ 	.byte	0x3f
	.zero		1


	//   ....[26]....
        /*0220*/ 	.word	0x00010060
        /*0224*/ 	.word	0x00000007
        /*0228*/ 	.word	0x00000000
        /*022c*/ 	.short	0x010a
        /*022e*/ 	.byte	0x3f
	.zero		1


	//   ....[27]....
        /*0230*/ 	.word	0x000100e0
        /*0234*/ 	.word	0x00000009
        /*0238*/ 	.word	0x00000000
        /*023c*/ 	.short	0x010a
        /*023e*/ 	.byte	0x3f
	.zero		1


	//   ....[28]....
        /*0240*/ 	.word	0x00010170
        /*0244*/ 	.word	0x00000006
        /*0248*/ 	.word	0x00000000
        /*024c*/ 	.short	0x010a
        /*024e*/ 	.byte	0x3f
	.zero		1


	//   ....[29]....
        /*0250*/ 	.word	0x00010200
        /*0254*/ 	.word	0x00000009
        /*0258*/ 	.word	0x00000000
        /*025c*/ 	.short	0x010a
        /*025e*/ 	.byte	0x3f
	.zero		1


	//   ....[30]....
        /*0260*/ 	.word	0x00010290
        /*0264*/ 	.word	0x00000006
        /*0268*/ 	.word	0x00000000
        /*026c*/ 	.short	0x010a
        /*026e*/ 	.byte	0x3f
	.zero		1


	//   ....[31]....
        /*0270*/ 	.word	0x00010320
        /*0274*/ 	.word	0x00000009
        /*0278*/ 	.word	0x00000000
        /*027c*/ 	.short	0x010a
        /*027e*/ 	.byte	0x3f
	.zero		1


	//   ....[32]....
        /*0280*/ 	.word	0x000103b0
        /*0284*/ 	.word	0x00000006
        /*0288*/ 	.word	0x00000000
        /*028c*/ 	.short	0x010a
        /*028e*/ 	.byte	0x3f
	.zero		1


	//   ....[33]....
        /*0290*/ 	.word	0x00010440
        /*0294*/ 	.word	0x00000003
        /*0298*/ 	.word	0x00000000
        /*029c*/ 	.short	0x010a
        /*029e*/ 	.byte	0x3f
	.zero		1


	//   ....[34]....
        /*02a0*/ 	.word	0x000104a0
        /*02a4*/ 	.word	0x00000003
        /*02a8*/ 	.word	0x00000000
        /*02ac*/ 	.short	0x010a
        /*02ae*/ 	.byte	0x3f
	.zero		1


	//   ....[35]....
        /*02b0*/ 	.word	0x00010500
        /*02b4*/ 	.word	0x00000004
        /*02b8*/ 	.word	0x00000000
        /*02bc*/ 	.short	0x010a
        /*02be*/ 	.byte	0x3f
	.zero		1


	//   ....[36]....
        /*02c0*/ 	.word	0x000105d0
        /*02c4*/ 	.word	0x0000000d
        /*02c8*/ 	.word	0x00000040
        /*02cc*/ 	.short	0x010a
        /*02ce*/ 	.byte	0x3f
	.zero		1


	//   ....[37]....
        /*02d0*/ 	.word	0x000106a0
        /*02d4*/ 	.word	0x00000007
        /*02d8*/ 	.word	0x00000000
        /*02dc*/ 	.short	0x010a
        /*02de*/ 	.byte	0x3f
	.zero		1


	//   ....[38]....
        /*02e0*/ 	.word	0x000106f0
        /*02e4*/ 	.word	0x00000009
        /*02e8*/ 	.word	0x00000000
        /*02ec*/ 	.short	0x010a
        /*02ee*/ 	.byte	0x3f
	.zero		1


	//   ....[39]....
        /*02f0*/ 	.word	0x00010740
        /*02f4*/ 	.word	0x00000006
        /*02f8*/ 	.word	0x00000000
        /*02fc*/ 	.short	0x010a
        /*02fe*/ 	.byte	0x3f
	.zero		1


	//   ....[40]....
        /*0300*/ 	.word	0x00010790
        /*0304*/ 	.word	0x00000009
        /*0308*/ 	.word	0x00000000
        /*030c*/ 	.short	0x010a
        /*030e*/ 	.byte	0x3f
	.zero		1


	//   ....[41]....
        /*0310*/ 	.word	0x000107e0
        /*0314*/ 	.word	0x00000006
        /*0318*/ 	.word	0x00000000
        /*031c*/ 	.short	0x010a
        /*031e*/ 	.byte	0x3f
	.zero		1


	//   ....[42]....
        /*0320*/ 	.word	0x00010830
        /*0324*/ 	.word	0x00000009
        /*0328*/ 	.word	0x00000000
        /*032c*/ 	.short	0x010a
        /*032e*/ 	.byte	0x3f
	.zero		1


	//   ....[43]....
        /*0330*/ 	.word	0x00010880
        /*0334*/ 	.word	0x00000006
        /*0338*/ 	.word	0x00000000
        /*033c*/ 	.short	0x010a
        /*033e*/ 	.byte	0x3f
	.zero		1


	//----- nvinfo : EIATTR_NUM_MBARRIERS
	.align		4
.L_35:
        /*0340*/ 	.byte	0x03, 0x38
        /*0342*/ 	.short	0x0012


	//----- nvinfo : EIATTR_EXIT_INSTR_OFFSETS
	.align		4
        /*0344*/ 	.byte	0x04, 0x1c
        /*0346*/ 	.short	(.L_37 - .L_36)


	//   ....[0]....
.L_36:
        /*0348*/ 	.word	0x00000790


	//   ....[1]....
        /*034c*/ 	.word	0x00001100


	//   ....[2]....
        /*0350*/ 	.word	0x0000eae0


	//   ....[3]....
        /*0354*/ 	.word	0x0000f1d0


	//   ....[4]....
        /*0358*/ 	.word	0x00010490


	//----- nvinfo : EIATTR_MAX_THREADS
	.align		4
.L_37:
        /*035c*/ 	.byte	0x04, 0x05
        /*035e*/ 	.short	(.L_39 - .L_38)
.L_38:
        /*0360*/ 	.word	0x00000180
        /*0364*/ 	.word	0x00000001
        /*0368*/ 	.word	0x00000001


	//----- nvinfo : EIATTR_CRS_STACK_SIZE
	.align		4
.L_39:
        /*036c*/ 	.byte	0x04, 0x1e
        /*036e*/ 	.short	(.L_41 - .L_40)
.L_40:
        /*0370*/ 	.word	0x00000000


	//----- nvinfo : EIATTR_CBANK_PARAM_SIZE
	.align		4
.L_41:
        /*0374*/ 	.byte	0x03, 0x19
        /*0376*/ 	.short	0x0470


	//----- nvinfo : EIATTR_PARAM_CBANK
	.align		4
        /*0378*/ 	.byte	0x04, 0x0a
        /*037a*/ 	.short	(.L_43 - .L_42)
	.align		4
.L_42:
        /*037c*/ 	.word	index@(.nv.constant0._ZN7cutlass13device_kernelINS_4gemm6kernel13GemmUniversalIN4cute5tupleIJiiiiEEENS1_10collective13CollectiveMmaINS1_34MainloopSm90TmaGmmaWarpSpecializedILi8ENS5_IJNS4_1CILi1EEESB_SB_EEENS1_35KernelTmaWarpSpecializedCooperativeEEENS5_IJNSA_ILi256EEENSA_ILi192EEENSA_ILi32EEEEEENS_6half_tENS5_IJlSB_lEEESJ_SK_NS4_8TiledMMAINS4_8MMA_AtomIJNS4_4SM904GMMA26MMA_64x192x16_F32F16F16_SSILNSO_5MajorE0ELSQ_0ELNSO_7ScaleInE1ELSR_1EEEEEENS4_6LayoutINS5_IJNSA_ILi2EEESB_SB_EEENS5_IJSB_NSA_ILi0EEESX_EEEEENS5_IJNS4_10UnderscoreES10_S10_EEEEENS4_13SM90_TMA_LOADENS4_14ComposedLayoutINS4_7SwizzleILi2ELi4ELi3EEENS4_18smem_ptr_flag_bitsILi16EEENSU_INS5_IJNSA_ILi8EEESH_EEENS5_IJSH_SB_EEEEEEEvNS4_8identityES13_S1D_vS1E_EENS_8epilogue10collective6detail29Sm90TmaWarpSpecializedAdapterINS1H_15DefaultEpilogueISJ_SK_SK_NS1G_6thread17LinearCombinationISJ_Li1EffLNS1L_9ScaleType4KindE0ELNS_15FloatRoundStyleE2ESJ_EENS1_15EpilogueDefaultEEEEEvvEEEEvNT_6ParamsE)
        /*0380*/ 	.short	0x0210
        /*0382*/ 	.short	0x0470


	//----- nvinfo : EIATTR_SW_WAR
	.align		4
.L_43:
        /*0384*/ 	.byte	0x04, 0x36
        /*0386*/ 	.short	(.L_45 - .L_44)
.L_44:
        /*0388*/ 	.word	0x00000008
.L_45:


//--------------------- .nv.callgraph             --------------------------
	.section	.nv.callgraph,"",@"SHT_CUDA_CALLGRAPH"
	.align	4
	.sectionentsize	8
	.align		4
        /*0000*/ 	.word	0x00000000
	.align		4
        /*0004*/ 	.word	0xffffffff
	.align		4
        /*0008*/ 	.word	index@(_ZN7cutlass13device_kernelINS_4gemm6kernel13GemmUniversalIN4cute5tupleIJiiiiEEENS1_10collective13CollectiveMmaINS1_34MainloopSm90TmaGmmaWarpSpecializedILi8ENS5_IJNS4_1CILi1EEESB_SB_EEENS1_35KernelTmaWarpSpecializedCooperativeEEENS5_IJNSA_ILi256EEENSA_ILi192EEENSA_ILi32EEEEEENS_6half_tENS5_IJlSB_lEEESJ_SK_NS4_8TiledMMAINS4_8MMA_AtomIJNS4_4SM904GMMA26MMA_64x192x16_F32F16F16_SSILNSO_5MajorE0ELSQ_0ELNSO_7ScaleInE1ELSR_1EEEEEENS4_6LayoutINS5_IJNSA_ILi2EEESB_SB_EEENS5_IJSB_NSA_ILi0EEESX_EEEEENS5_IJNS4_10UnderscoreES10_S10_EEEEENS4_13SM90_TMA_LOADENS4_14ComposedLayoutINS4_7SwizzleILi2ELi4ELi3EEENS4_18smem_ptr_flag_bitsILi16EEENSU_INS5_IJNSA_ILi8EEESH_EEENS5_IJSH_SB_EEEEEEEvNS4_8identityES13_S1D_vS1E_EENS_8epilogue10collective6detail29Sm90TmaWarpSpecializedAdapterINS1H_15DefaultEpilogueISJ_SK_SK_NS1G_6thread17LinearCombinationISJ_Li1EffLNS1L_9ScaleType4KindE0ELNS_15FloatRoundStyleE2ESJ_EENS1_15EpilogueDefaultEEEEEvvEEEEvNT_6ParamsE)
	.align		4
        /*000c*/ 	.word	index@(__assertfail)
	.align		4
        /*0010*/ 	.word	0x00000000
	.align		4
        /*0014*/ 	.word	0xfffffffe
	.align		4
        /*0018*/ 	.word	0x00000000
	.align		4
        /*001c*/ 	.word	0xfffffffd
	.align		4
        /*0020*/ 	.word	0x00000000
	.align		4
        /*0024*/ 	.word	0xfffffffc


//--------------------- .nv.constant4             --------------------------
	.section	.nv.constant4,"a",@progbits
	.align	8
	.align		8
.nv.constant4:
        /*0000*/ 	.dword	__assertfail
	.align		8
        /*0008*/ 	.dword	__unnamed_1
	.align		8
        /*0010*/ 	.dword	_ZN40_INTERNAL_36093815_4_k_cu_542536ea_190954cuda3std3__45__cpo5beginE
	.align		8
        /*0018*/ 	.dword	_ZN40_INTERNAL_36093815_4_k_cu_542536ea_190954cuda3std3__45__cpo3endE
	.align		8
        /*0020*/ 	.dword	_ZN40_INTERNAL_36093815_4_k_cu_542536ea_190954cuda3std3__45__cpo6cbeginE
	.align		8
        /*0028*/ 	.dword	_ZN40_INTERNAL_36093815_4_k_cu_542536ea_190954cuda3std3__45__cpo4cendE
	.align		8
        /*0030*/ 	.dword	_ZN40_INTERNAL_36093815_4_k_cu_542536ea_190954cuda3std3__442_GLOBAL__N__36093815_4_k_cu_542536ea_190956ignoreE
	.align		8
        /*0038*/ 	.dword	_ZN40_INTERNAL_36093815_4_k_cu_542536ea_190954cuda3std3__419piecewise_constructE
	.align		8
        /*0040*/ 	.dword	_ZN40_INTERNAL_36093815_4_k_cu_542536ea_190954cuda3std3__48in_placeE
	.align		8
        /*0048*/ 	.dword	_ZN40_INTERNAL_36093815_4_k_cu_542536ea_190954cuda3std6ranges3__45__cpo4swapE
	.align		8
        /*0050*/ 	.dword	_ZN40_INTERNAL_36093815_4_k_cu_542536ea_190954cuda3std6ranges3__45__cpo9iter_moveE
	.align		8
        /*0058*/ 	.dword	_ZN40_INTERNAL_36093815_4_k_cu_542536ea_190954cute7productE
	.align		8
        /*0060*/ 	.dword	_ZN40_INTERNAL_36093815_4_k_cu_542536ea_190954cute1_E
	.align		8
        /*0068*/ 	.dword	$str$22
	.align		8
        /*0070*/ 	.dword	$str$23


//--------------------- .text._ZN7cutlass13device_kernelINS_4gemm6kernel13GemmUniversalIN4cute5tupleIJiiiiEEENS1_10collective13CollectiveMmaINS1_34MainloopSm90TmaGmmaWarpSpecializedILi8ENS5_IJNS4_1CILi1EEESB_SB_EEENS1_35KernelTmaWarpSpecializedCooperativeEEENS5_IJNSA_ILi256EEENSA_ILi192EEENSA_ILi32EEEEEENS_6half_tENS5_IJlSB_lEEESJ_SK_NS4_8TiledMMAINS4_8MMA_AtomIJNS4_4SM904GMMA26MMA_64x192x16_F32F16F16_SSILNSO_5MajorE0ELSQ_0ELNSO_7ScaleInE1ELSR_1EEEEEENS4_6LayoutINS5_IJNSA_ILi2EEESB_SB_EEENS5_IJSB_NSA_ILi0EEESX_EEEEENS5_IJNS4_10UnderscoreES10_S10_EEEEENS4_13SM90_TMA_LOADENS4_14ComposedLayoutINS4_7SwizzleILi2ELi4ELi3EEENS4_18smem_ptr_flag_bitsILi16EEENSU_INS5_IJNSA_ILi8EEESH_EEENS5_IJSH_SB_EEEEEEEvNS4_8identityES13_S1D_vS1E_EENS_8epilogue10collective6detail29Sm90TmaWarpSpecializedAdapterINS1H_15DefaultEpilogueISJ_SK_SK_NS1G_6thread17LinearCombinationISJ_Li1EffLNS1L_9ScaleType4KindE0ELNS_15FloatRoundStyleE2ESJ_EENS1_15EpilogueDefaultEEEEEvvEEEEvNT_6ParamsE --------------------------
	.section	.text._ZN7cutlass13device_kernelINS_4gemm6kernel13GemmUniversalIN4cute5tupleIJiiiiEEENS1_10collective13CollectiveMmaINS1_34MainloopSm90TmaGmmaWarpSpecializedILi8ENS5_IJNS4_1CILi1EEESB_SB_EEENS1_35KernelTmaWarpSpecializedCooperativeEEENS5_IJNSA_ILi256EEENSA_ILi192EEENSA_ILi32EEEEEENS_6half_tENS5_IJlSB_lEEESJ_SK_NS4_8TiledMMAINS4_8MMA_AtomIJNS4_4SM904GMMA26MMA_64x192x16_F32F16F16_SSILNSO_5MajorE0ELSQ_0ELNSO_7ScaleInE1ELSR_1EEEEEENS4_6LayoutINS5_IJNSA_ILi2EEESB_SB_EEENS5_IJSB_NSA_ILi0EEESX_EEEEENS5_IJNS4_10UnderscoreES10_S10_EEEEENS4_13SM90_TMA_LOADENS4_14ComposedLayoutINS4_7SwizzleILi2ELi4ELi3EEENS4_18smem_ptr_flag_bitsILi16EEENSU_INS5_IJNSA_ILi8EEESH_EEENS5_IJSH_SB_EEEEEEEvNS4_8identityES13_S1D_vS1E_EENS_8epilogue10collective6detail29Sm90TmaWarpSpecializedAdapterINS1H_15DefaultEpilogueISJ_SK_SK_NS1G_6thread17LinearCombinationISJ_Li1EffLNS1L_9ScaleType4KindE0ELNS_15FloatRoundStyleE2ESJ_EENS1_15EpilogueDefaultEEEEEvvEEEEvNT_6ParamsE,"ax",@progbits
	.align	128
.text._ZN7cutlass13device_kernelINS_4gemm6kernel13GemmUniversalIN4cute5tupleIJiiiiEEENS1_10collective13CollectiveMmaINS1_34MainloopSm90TmaGmmaWarpSpecializedILi8ENS5_IJNS4_1CILi1EEESB_SB_EEENS1_35KernelTmaWarpSpecializedCooperativeEEENS5_IJNSA_ILi256EEENSA_ILi192EEENSA_ILi32EEEEEENS_6half_tENS5_IJlSB_lEEESJ_SK_NS4_8TiledMMAINS4_8MMA_AtomIJNS4_4SM904GMMA26MMA_64x192x16_F32F16F16_SSILNSO_5MajorE0ELSQ_0ELNSO_7ScaleInE1ELSR_1EEEEEENS4_6LayoutINS5_IJNSA_ILi2EEESB_SB_EEENS5_IJSB_NSA_ILi0EEESX_EEEEENS5_IJNS4_10UnderscoreES10_S10_EEEEENS4_13SM90_TMA_LOADENS4_14ComposedLayoutINS4_7SwizzleILi2ELi4ELi3EEENS4_18smem_ptr_flag_bitsILi16EEENSU_INS5_IJNSA_ILi8EEESH_EEENS5_IJSH_SB_EEEEEEEvNS4_8identityES13_S1D_vS1E_EENS_8epilogue10collective6detail29Sm90TmaWarpSpecializedAdapterINS1H_15DefaultEpilogueISJ_SK_SK_NS1G_6thread17LinearCombinationISJ_Li1EffLNS1L_9ScaleType4KindE0ELNS_15FloatRoundStyleE2ESJ_EENS1_15EpilogueDefaultEEEEEvvEEEEvNT_6ParamsE:
        .type           _ZN7cutlass13device_kernelINS_4gemm6kernel13GemmUniversalIN4cute5tupleIJiiiiEEENS1_10collective13CollectiveMmaINS1_34MainloopSm90TmaGmmaWarpSpecializedILi8ENS5_IJNS4_1CILi1EEESB_SB_EEENS1_35KernelTmaWarpSpecializedCooperativeEEENS5_IJNSA_ILi256EEENSA_ILi192EEENSA_ILi32EEEEEENS_6half_tENS5_IJlSB_lEEESJ_SK_NS4_8TiledMMAINS4_8MMA_AtomIJNS4_4SM904GMMA26MMA_64x192x16_F32F16F16_SSILNSO_5MajorE0ELSQ_0ELNSO_7ScaleInE1ELSR_1EEEEEENS4_6LayoutINS5_IJNSA_ILi2EEESB_SB_EEENS5_IJSB_NSA_ILi0EEESX_EEEEENS5_IJNS4_10UnderscoreES10_S10_EEEEENS4_13SM90_TMA_LOADENS4_14ComposedLayoutINS4_7SwizzleILi2ELi4ELi3EEENS4_18smem_ptr_flag_bitsILi16EEENSU_INS5_IJNSA_ILi8EEESH_EEENS5_IJSH_SB_EEEEEEEvNS4_8identityES13_S1D_vS1E_EENS_8epilogue10collective6detail29Sm90TmaWarpSpecializedAdapterINS1H_15DefaultEpilogueISJ_SK_SK_NS1G_6thread17LinearCombinationISJ_Li1EffLNS1L_9ScaleType4KindE0ELNS_15FloatRoundStyleE2ESJ_EENS1_15EpilogueDefaultEEEEEvvEEEEvNT_6ParamsE,@function
        .size           _ZN7cutlass13device_kernelINS_4gemm6kernel13GemmUniversalIN4cute5tupleIJiiiiEEENS1_10collective13CollectiveMmaINS1_34MainloopSm90TmaGmmaWarpSpecializedILi8ENS5_IJNS4_1CILi1EEESB_SB_EEENS1_35KernelTmaWarpSpecializedCooperativeEEENS5_IJNSA_ILi256EEENSA_ILi192EEENSA_ILi32EEEEEENS_6half_tENS5_IJlSB_lEEESJ_SK_NS4_8TiledMMAINS4_8MMA_AtomIJNS4_4SM904GMMA26MMA_64x192x16_F32F16F16_SSILNSO_5MajorE0ELSQ_0ELNSO_7ScaleInE1ELSR_1EEEEEENS4_6LayoutINS5_IJNSA_ILi2EEESB_SB_EEENS5_IJSB_NSA_ILi0EEESX_EEEEENS5_IJNS4_10UnderscoreES10_S10_EEEEENS4_13SM90_TMA_LOADENS4_14ComposedLayoutINS4_7SwizzleILi2ELi4ELi3EEENS4_18smem_ptr_flag_bitsILi16EEENSU_INS5_IJNSA_ILi8EEESH_EEENS5_IJSH_SB_EEEEEEEvNS4_8identityES13_S1D_vS1E_EENS_8epilogue10collective6detail29Sm90TmaWarpSpecializedAdapterINS1H_15DefaultEpilogueISJ_SK_SK_NS1G_6thread17LinearCombinationISJ_Li1EffLNS1L_9ScaleType4KindE0ELNS_15FloatRoundStyleE2ESJ_EENS1_15EpilogueDefaultEEEEEvvEEEEvNT_6ParamsE,(.L_x_459 - _ZN7cutlass13device_kernelINS_4gemm6kernel13GemmUniversalIN4cute5tupleIJiiiiEEENS1_10collective13CollectiveMmaINS1_34MainloopSm90TmaGmmaWarpSpecializedILi8ENS5_IJNS4_1CILi1EEESB_SB_EEENS1_35KernelTmaWarpSpecializedCooperativeEEENS5_IJNSA_ILi256EEENSA_ILi192EEENSA_ILi32EEEEEENS_6half_tENS5_IJlSB_lEEESJ_SK_NS4_8TiledMMAINS4_8MMA_AtomIJNS4_4SM904GMMA26MMA_64x192x16_F32F16F16_SSILNSO_5MajorE0ELSQ_0ELNSO_7ScaleInE1ELSR_1EEEEEENS4_6LayoutINS5_IJNSA_ILi2EEESB_SB_EEENS5_IJSB_NSA_ILi0EEESX_EEEEENS5_IJNS4_10UnderscoreES10_S10_EEEEENS4_13SM90_TMA_LOADENS4_14ComposedLayoutINS4_7SwizzleILi2ELi4ELi3EEENS4_18smem_ptr_flag_bitsILi16EEENSU_INS5_IJNSA_ILi8EEESH_EEENS5_IJSH_SB_EEEEEEEvNS4_8identityES13_S1D_vS1E_EENS_8epilogue10collective6detail29Sm90TmaWarpSpecializedAdapterINS1H_15DefaultEpilogueISJ_SK_SK_NS1G_6thread17LinearCombinationISJ_Li1EffLNS1L_9ScaleType4KindE0ELNS_15FloatRoundStyleE2ESJ_EENS1_15EpilogueDefaultEEEEEvvEEEEvNT_6ParamsE)
        .other          _ZN7cutlass13device_kernelINS_4gemm6kernel13GemmUniversalIN4cute5tupleIJiiiiEEENS1_10collective13CollectiveMmaINS1_34MainloopSm90TmaGmmaWarpSpecializedILi8ENS5_IJNS4_1CILi1EEESB_SB_EEENS1_35KernelTmaWarpSpecializedCooperativeEEENS5_IJNSA_ILi256EEENSA_ILi192EEENSA_ILi32EEEEEENS_6half_tENS5_IJlSB_lEEESJ_SK_NS4_8TiledMMAINS4_8MMA_AtomIJNS4_4SM904GMMA26MMA_64x192x16_F32F16F16_SSILNSO_5MajorE0ELSQ_0ELNSO_7ScaleInE1ELSR_1EEEEEENS4_6LayoutINS5_IJNSA_ILi2EEESB_SB_EEENS5_IJSB_NSA_ILi0EEESX_EEEEENS5_IJNS4_10UnderscoreES10_S10_EEEEENS4_13SM90_TMA_LOADENS4_14ComposedLayoutINS4_7SwizzleILi2ELi4ELi3EEENS4_18smem_ptr_flag_bitsILi16EEENSU_INS5_IJNSA_ILi8EEESH_EEENS5_IJSH_SB_EEEEEEEvNS4_8identityES13_S1D_vS1E_EENS_8epilogue10collective6detail29Sm90TmaWarpSpecializedAdapterINS1H_15DefaultEpilogueISJ_SK_SK_NS1G_6thread17LinearCombinationISJ_Li1EffLNS1L_9ScaleType4KindE0ELNS_15FloatRoundStyleE2ESJ_EENS1_15EpilogueDefaultEEEEEvvEEEEvNT_6ParamsE,@"STO_CUDA_ENTRY STV_DEFAULT"
_ZN7cutlass13device_kernelINS_4gemm6kernel13GemmUniversalIN4cute5tupleIJiiiiEEENS1_10collective13CollectiveMmaINS1_34MainloopSm90TmaGmmaWarpSpecializedILi8ENS5_IJNS4_1CILi1EEESB_SB_EEENS1_35KernelTmaWarpSpecializedCooperativeEEENS5_IJNSA_ILi256EEENSA_ILi192EEENSA_ILi32EEEEEENS_6half_tENS5_IJlSB_lEEESJ_SK_NS4_8TiledMMAINS4_8MMA_AtomIJNS4_4SM904GMMA26MMA_64x192x16_F32F16F16_SSILNSO_5MajorE0ELSQ_0ELNSO_7ScaleInE1ELSR_1EEEEEENS4_6LayoutINS5_IJNSA_ILi2EEESB_SB_EEENS5_IJSB_NSA_ILi0EEESX_EEEEENS5_IJNS4_10UnderscoreES10_S10_EEEEENS4_13SM90_TMA_LOADENS4_14ComposedLayoutINS4_7SwizzleILi2ELi4ELi3EEENS4_18smem_ptr_flag_bitsILi16EEENSU_INS5_IJNSA_ILi8EEESH_EEENS5_IJSH_SB_EEEEEEEvNS4_8identityES13_S1D_vS1E_EENS_8epilogue10collective6detail29Sm90TmaWarpSpecializedAdapterINS1H_15DefaultEpilogueISJ_SK_SK_NS1G_6thread17LinearCombinationISJ_Li1EffLNS1L_9ScaleType4KindE0ELNS_15FloatRoundStyleE2ESJ_EENS1_15EpilogueDefaultEEEEEvvEEEEvNT_6ParamsE:
[----:B------:R-:W0:Y:S01]  /*0000*/  LDC R1, c[0x0][0x28] ;  /* 0x00000a00ff017b82 */ /* 0x000e220000000800 */
[----:B------:R-:W1:Y:S01]  /*0010*/  S2R R2, SR_TID.X ;  /* 0x0000000000027919 */ /* 0x000e620000002100 */
[----:B------:R-:W-:Y:S01]  /*0020*/  ELECT P0, URZ, PT ;  /* 0x00000000003f782f */ /* 0x000fe20003800000 */
[----:B------:R-:W-:Y:S01]  /*0030*/  BSSY B0, `(.L_x_0) ;  /* 0x0000015000007945 */ /* 0x000fe20003800000 */
[--C-:B-1----:R-:W-:Y:S02]  /*0040*/  SHF.R.U32.HI R0, RZ, 0x5, R2.reuse ;  /* 0x00000005ff007819 */ /* 0x102fe40000011602 */
[----:B------:R-:W-:-:S03]  /*0050*/  SHF.R.U32.HI R18, RZ, 0x7, R2 ;  /* 0x00000007ff127819 */ /* 0x000fc60000011602 */
[----:B------:R-:W1:Y:S04]  /*0060*/  SHFL.IDX PT, R4, R0, RZ, 0x1f ;  /* 0x00001fff00047589 */ /* 0x000e6800000e0000 */
[----:B------:R-:W2:Y:S01]  /*0070*/  SHFL.IDX PT, R3, R18, RZ, 0x1f ;  /* 0x00001fff12037589 */ /* 0x000ea200000e0000 */
[----:B-1----:R-:W-:Y:S02]  /*0080*/  R2UR UR10, R4 ;  /* 0x00000000040a72ca */ /* 0x002fe400000e0000 */
[----:B--2---:R-:W-:-:S11]  /*0090*/  R2UR UR5, R3 ;  /* 0x00000000030572ca */ /* 0x004fd600000e0000 */
[----:B------:R-:W-:Y:S02]  /*00a0*/  USHF.R.S32.HI UR4, URZ, 0x1f, UR10 ;  /* 0x0000001f3f047899 */ /* 0x000fe4000801140a */
[----:B------:R-:W-:Y:S02]  /*00b0*/  ISETP.NE.OR P0, PT, RZ, UR10, !P0 ;  /* 0x0000000aff007c0c */ /* 0x000fe4000c705670 */
[----:B------:R-:W-:-:S04]  /*00c0*/  ULEA.HI UR4, UR4, UR10, URZ, 0x2 ;  /* 0x0000000a04047291 */ /* 0x000fc8000f8f103f */
[----:B------:R-:W-:-:S04]  /*00d0*/  ULOP3.LUT UR4, UR4, 0xfffffffc, URZ, 0xc0, !UPT ;  /* 0xfffffffc04047892 */ /* 0x000fc8000f8ec03f */
[----:B------:R-:W-:-:S03]  /*00e0*/  UIADD3 UR10, UR10, -UR4, URZ ;  /* 0x800000040a0a7290 */ /* 0x000fc6000fffe03f */
[----:B0-----:R-:W-:Y:S09]  /*00f0*/  @P0 BRA `(.L_x_1) ;  /* 0x0000000000200947 */ /* 0x001ff20003800000 */
[----:B------:R-:W-:Y:S02]  /*0100*/  ULDC.64 UR6, c[0x0][0x198] ;  /* 0x0000660000067ab9 */ /* 0x000fe40000000a00 */
[----:B------:R-:W-:Y:S02]  /*0110*/  UIADD3 UR8, UP0, UR6, 0xf0, URZ ;  /* 0x000000f006087890 */ /* 0x000fe4000ff1e03f */
[----:B------:R-:W-:Y:S02]  /*0120*/  UIADD3 UR6, UP1, UR6, 0x1f0, URZ ;  /* 0x000001f006067890 */ /* 0x000fe4000ff3e03f */
[----:B------:R-:W-:Y:S02]  /*0130*/  UIADD3.X UR9, URZ, UR7, URZ, UP0, !UPT ;  /* 0x000000073f097290 */ /* 0x000fe400087fe43f */
[----:B------:R-:W-:-:S07]  /*0140*/  UIADD3.X UR7, URZ, UR7, URZ, UP1, !UPT ;  /* 0x000000073f077290 */ /* 0x000fce0008ffe43f */
[----:B------:R0:W-:Y:S02]  /*0150*/  UTMACCTL.PF [UR8] ;  /* 0x00000000080079b9 */ /* 0x0001e40008040000 */
[----:B------:R0:W-:Y:S02]  /*0160*/  UTMACCTL.PF [UR6] ;  /* 0x00000000060079b9 */ /* 0x0001e40008040000 */
[----:B0-----:R-:W-:Y:S01]  /*0170*/  NOP ;  /* 0x0000000000007918 */ /* 0x001fe20000000000 */
.L_x_1:
[----:B------:R-:W-:Y:S05]  /*0180*/  BSYNC B0 ;  /* 0x0000000000007941 */ /* 0x000fea0003800000 */
.L_x_0:
[----:B------:R-:W0:Y:S01]  /*0190*/  SHFL.IDX PT, R3, R0, RZ, 0x1f ;  /* 0x00001fff00037589 */ /* 0x000e2200000e0000 */
[----:B------:R-:W-:Y:S01]  /*01a0*/  UISETP.NE.AND UP0, UPT, UR10, 0x3, UPT ;  /* 0x000000030a00788c */ /* 0x000fe2000bf05270 */
[----:B------:R-:W-:Y:S01]  /*01b0*/  ISETP.NE.AND P1, PT, RZ, UR5, PT ;  /* 0x00000005ff007c0c */ /* 0x000fe2000bf25270 */
[----:B------:R-:W-:Y:S02]  /*01c0*/  UIADD3 UR18, UR5, -0x1, URZ ;  /* 0xffffffff05127890 */ /* 0x000fe4000fffe03f */
[----:B------:R-:W-:Y:S02]  /*01d0*/  UISETP.EQ.OR UP0, UPT, UR10, URZ, !UP0 ;  /* 0x0000003f0a00728c */ /* 0x000fe4000c702670 */
[----:B------:R-:W-:Y:S02]  /*01e0*/  UISETP.GE.U32.AND UP1, UPT, UR18, 0x2, UPT ;  /* 0x000000021200788c */ /* 0x000fe4000bf26070 */
[----:B------:R-:W-:-:S04]  /*01f0*/  UISETP.EQ.AND UP0, UPT, UR5, URZ, UP0 ;  /* 0x0000003f0500728c */ /* 0x000fc80008702270 */
[----:B------:R-:W-:-:S04]  /*0200*/  USEL UR40, URZ, 0x1, !UP0 ;  /* 0x000000013f287887 */ /* 0x000fc8000c000000 */
[----:B------:R-:W-:Y:S01]  /*0210*/  USEL UR40, UR40, 0x2, UP1 ;  /* 0x0000000228287887 */ /* 0x000fe20008800000 */
[----:B0-----:R-:W-:-:S13]  /*0220*/  ISETP.NE.AND P0, PT, R3, RZ, PT ;  /* 0x000000ff0300720c */ /* 0x001fda0003f05270 */
[----:B------:R-:W-:Y:S05]  /*0230*/  @P0 BRA `(.L_x_2) ;  /* 0x0000000000840947 */ /* 0x000fea0003800000 */
[----:B------:R-:W-:Y:S01]  /*0240*/  ELECT P0, URZ, PT ;  /* 0x00000000003f782f */ /* 0x000fe20003800000 */
[----:B------:R-:W-:-:S12]  /*0250*/  BSSY B0, `(.L_x_2) ;  /* 0x000001f000007945 */ /* 0x000fd80003800000 */
[----:B------:R-:W-:Y:S05]  /*0260*/  @!P0 BRA `(.L_x_3) ;  /* 0x0000000000748947 */ /* 0x000fea0003800000 */
[----:B------:R-:W0:Y:S01]  /*0270*/  S2UR UR8, SR_CgaCtaId ;  /* 0x00000000000879c3 */ /* 0x000e220000008800 */
[----:B------:R-:W-:Y:S01]  /*0280*/  UMOV UR4, 0x400 ;  /* 0x0000040000047882 */ /* 0x000fe20000000000 */
[----:B------:R-:W-:Y:S01]  /*0290*/  UMOV UR5, 0x1 ;  /* 0x0000000100057882 */ /* 0x000fe20000000000 */
[----:B------:R-:W-:Y:S02]  /*02a0*/  UMOV UR6, 0x100 ;  /* 0x0000010000067882 */ /* 0x000fe40000000000 */
[----:B------:R-:W-:-:S04]  /*02b0*/  UIADD3 UR6, -UR6, 0x100000, URZ ;  /* 0x0010000006067890 */ /* 0x000fc8000fffe13f */
[----:B------:R-:W-:Y:S02]  /*02c0*/  USHF.L.U32 UR7, UR6, 0xb, URZ ;  /* 0x0000000b06077899 */ /* 0x000fe4000800063f */
[----:B------:R-:W-:Y:S02]  /*02d0*/  USHF.L.U32 UR6, UR6, 0x1, URZ ;  /* 0x0000000106067899 */ /* 0x000fe4000800063f */
[----:B0-----:R-:W-:Y:S02]  /*02e0*/  ULEA UR8, UR8, UR4, 0x18 ;  /* 0x0000000408087291 */ /* 0x001fe4000f8ec03f */
[----:B------:R-:W-:-:S04]  /*02f0*/  UIADD3 UR4, -UR5, 0x100000, URZ ;  /* 0x0010000005047890 */ /* 0x000fc8000fffe13f */
[----:B------:R-:W-:Y:S02]  /*0300*/  USHF.L.U32 UR5, UR4, 0xb, URZ ;  /* 0x0000000b04057899 */ /* 0x000fe4000800063f */
[----:B------:R-:W-:Y:S01]  /*0310*/  USHF.L.U32 UR4, UR4, 0x1, URZ ;  /* 0x0000000104047899 */ /* 0x000fe2000800063f */
[----:B------:R-:W0:Y:S11]  /*0320*/  FENCE.VIEW.ASYNC.S ;  /* 0x00000000000073c6 */ /* 0x000e360000000000 */
[----:B0-----:R0:W1:Y:S01]  /*0330*/  SYNCS.EXCH.64 URZ, [UR8], UR4 ;  /* 0x00000004083f75b2 */ /* 0x0010620008000100 */
[----:B------:R0:W2:Y:S01]  /*0340*/  SYNCS.EXCH.64 URZ, [UR8+0x40], UR6 ;  /* 0x00004006083f75b2 */ /* 0x0000a20008000100 */
[----:B------:R0:W3:Y:S01]  /*0350*/  SYNCS.EXCH.64 URZ, [UR8+0x8], UR4 ;  /* 0x00000804083f75b2 */ /* 0x0000e20008000100 */
[----:B------:R0:W4:Y:S01]  /*0360*/  SYNCS.EXCH.64 URZ, [UR8+0x48], UR6 ;  /* 0x00004806083f75b2 */ /* 0x0001220008000100 */
[----:B------:R0:W0:Y:S01]  /*0370*/  SYNCS.EXCH.64 URZ, [UR8+0x10], UR4 ;  /* 0x00001004083f75b2 */ /* 0x0000220008000100 */
        /* <DEDUP_REMOVED lines=11> */
[----:B------:R-:W-:Y:S01]  /*0430*/  NOP ;  /* 0x0000000000007918 */ /* 0x000fe20000000000 */
.L_x_3:
[----:B0-----:R-:W-:Y:S05]  /*0440*/  BSYNC B0 ;  /* 0x0000000000007941 */ /* 0x001fea0003800000 */
.L_x_2:
[----:B------:R-:W0:Y:S01]  /*0450*/  SHFL.IDX PT, R0, R0, RZ, 0x1f ;  /* 0x00001fff00007589 */ /* 0x000e2200000e0000 */
[----:B------:R-:W-:Y:S01]  /*0460*/  ELECT P0, URZ, PT ;  /* 0x00000000003f782f */ /* 0x000fe20003800000 */
[----:B------:R-:W5:Y:S01]  /*0470*/  S2UR UR17, SR_CTAID.Y ;  /* 0x00000000001179c3 */ /* 0x000f620000002600 */
[----:B------:R-:W-:Y:S01]  /*0480*/  ULDC UR5, c[0x0][0x65c] ;  /* 0x0001970000057ab9 */ /* 0x000fe20000000800 */
[----:B------:R-:W-:Y:S01]  /*0490*/  UMOV UR12, 0x20 ;  /* 0x00000020000c7882 */ /* 0x000fe20000000000 */
[----:B------:R-:W-:Y:S01]  /*04a0*/  UISETP.NE.AND UP2, UPT, UR5, 0x1, UPT ;  /* 0x000000010500788c */ /* 0x000fe2000bf45270 */
[----:B------:R-:W-:Y:S01]  /*04b0*/  NOP ;  /* 0x0000000000007918 */ /* 0x000fe20000000000 */
[----:B------:R-:W-:Y:S02]  /*04c0*/  NOP ;  /* 0x0000000000007918 */ /* 0x000fe40000000000 */
[----:B------:R-:W-:Y:S01]  /*04d0*/  UP2UR UR45, UPR, URZ, 0x4 ;  /* 0x000000043f2d7883 */ /* 0x000fe20008000000 */
[----:B------:R-:W1:Y:S01]  /*04e0*/  S2UR UR4, SR_CTAID.X ;  /* 0x00000000000479c3 */ /* 0x000e620000002500 */
[----:B------:R-:W-:-:S02]  /*04f0*/  PLOP3.LUT P2, PT, PT, PT, UP2, 0x80, 0x0 ;  /* 0x000000000000781c */ /* 0x000fc40003f4f028 */
[----:B------:R-:W-:Y:S02]  /*0500*/  PLOP3.LUT P3, PT, PT, PT, UP2, 0x80, 0x0 ;  /* 0x000000000000781c */ /* 0x000fe40003f6f028 */
[----:B------:R-:W-:Y:S01]  /*0510*/  PLOP3.LUT P4, PT, PT, PT, UP2, 0x80, 0x0 ;  /* 0x000000000000781c */ /* 0x000fe20003f8f028 */
[----:B------:R-:W-:Y:S01]  /*0520*/  @UP2 ULDC UR14, c[0x0][0x10] ;  /* 0x00000400000e2ab9 */ /* 0x000fe20000000800 */
[----:B------:R-:W-:Y:S01]  /*0530*/  @UP2 UMOV UR9, URZ ;  /* 0x0000003f00092c82 */ /* 0x000fe20008000000 */
[----:B------:R-:W-:Y:S01]  /*0540*/  @!UP2 ULDC UR11, c[0x0][0xc] ;  /* 0x00000300000baab9 */ /* 0x000fe20000000800 */
[----:B0-----:R-:W-:Y:S01]  /*0550*/  ISETP.NE.OR P0, PT, R0, RZ, !P0 ;  /* 0x000000ff0000720c */ /* 0x001fe20004705670 */
[----:B-----5:R-:W-:Y:S02]  /*0560*/  @UP2 UMOV UR7, UR17 ;  /* 0x0000001100072c82 */ /* 0x020fe40008000000 */
[----:B------:R-:W-:Y:S01]  /*0570*/  @UP2 UMOV UR8, UR7 ;  /* 0x0000000700082c82 */ /* 0x000fe20008000000 */
[----:B------:R-:W-:Y:S01]  /*0580*/  @!UP2 UMOV UR7, UR17 ;  /* 0x000000110007ac82 */ /* 0x000fe20008000000 */
[----:B-1----:R-:W-:-:S08]  /*0590*/  @UP2 UIMAD.WIDE.U32 UR14, UR4, UR14, UR8 ;  /* 0x0000000e040e22a5 */ /* 0x002fd0000f8e0008 */
[----:B------:R-:W-:Y:S01]  /*05a0*/  VOTEU.ALL UP0, P0 ;  /* 0x00000000003f7886 */ /* 0x000fe20000000000 */
[----:B------:R-:W-:Y:S01]  /*05b0*/  VOTEU.ALL UP1, P0 ;  /* 0x00000000003f7886 */ /* 0x000fe20000020000 */
[----:B------:R-:W-:-:S03]  /*05c0*/  IMAD.U32 R17, RZ, RZ, UR15 ;  /* 0x0000000fff117e24 */ /* 0x000fc6000f8e00ff */
[----:B------:R-:W0:Y:S01]  /*05d0*/  @!UP0 S2UR UR6, SR_CgaCtaId ;  /* 0x00000000000689c3 */ /* 0x000e220000008800 */
[----:B------:R-:W-:Y:S01]  /*05e0*/  @!UP0 UMOV UR5, 0x400 ;  /* 0x0000040000058882 */ /* 0x000fe20000000000 */
[----:B------:R-:W-:-:S04]  /*05f0*/  @!UP0 UIADD3 UR12, -UR12, 0x100000, URZ ;  /* 0x001000000c0c8890 */ /* 0x000fc8000fffe13f */
[----:B------:R-:W-:Y:S02]  /*0600*/  @!UP0 USHF.L.U32 UR13, UR12, 0xb, URZ ;  /* 0x0000000b0c0d8899 */ /* 0x000fe4000800063f */
[----:B------:R-:W-:Y:S01]  /*0610*/  @!UP0 USHF.L.U32 UR12, UR12, 0x1, URZ ;  /* 0x000000010c0c8899 */ /* 0x000fe2000800063f */
[----:B------:R-:W-:Y:S01]  /*0620*/  IMAD.U32 R16, RZ, RZ, UR14 ;  /* 0x0000000eff107e24 */ /* 0x000fe2000f8e00ff */
[----:B0-----:R-:W-:Y:S01]  /*0630*/  @!UP0 ULEA UR16, UR6, UR5, 0x18 ;  /* 0x0000000506108291 */ /* 0x001fe2000f8ec03f */
[----:B------:R-:W-:Y:S02]  /*0640*/  VOTEU.ALL UP0, P0 ;  /* 0x00000000003f7886 */ /* 0x000fe40000000000 */
[----:B------:R-:W-:Y:S01]  /*0650*/  UMOV UR5, URZ ;  /* 0x0000003f00057c82 */ /* 0x000fe20008000000 */
[----:B------:R-:W-:Y:S01]  /*0660*/  @UP2 UMOV UR6, URZ ;  /* 0x0000003f00062c82 */ /* 0x000fe20008000000 */
[----:B------:R-:W-:Y:S01]  /*0670*/  @!UP2 UIMAD.WIDE.U32 UR8, UR11, UR7, UR4 ;  /* 0x000000070b08a2a5 */ /* 0x000fe2000f8e0004 */
[----:B------:R-:W-:Y:S01]  /*0680*/  PLOP3.LUT P0, PT, PT, PT, UP2, 0x80, 0x0 ;  /* 0x000000000000781c */ /* 0x000fe20003f0f028 */
[----:B------:R-:W-:-:S04]  /*0690*/  @UP2 UIADD3 UR6, UR15, UR6, URZ ;  /* 0x000000060f062290 */ /* 0x000fc8000fffe03f */
[----:B------:R-:W-:Y:S01]  /*06a0*/  MOV R7, UR9 ;  /* 0x0000000900077c02 */ /* 0x000fe20008000f00 */
[----:B------:R-:W0:Y:S02]  /*06b0*/  FENCE.VIEW.ASYNC.S ;  /* 0x00000000000073c6 */ /* 0x000e240000000000 */
[----:B0-----:R0:W2:Y:S01]  /*06c0*/  @!UP0 SYNCS.EXCH.64 URZ, [UR16+0x90], UR12 ;  /* 0x0000900c103f85b2 */ /* 0x0010a20008000100 */
[----:B------:R-:W-:Y:S02]  /*06d0*/  IMAD.U32 R4, RZ, RZ, UR8 ;  /* 0x00000008ff047e24 */ /* 0x000fe4000f8e00ff */
[----:B------:R-:W-:Y:S02]  /*06e0*/  @P2 IMAD.U32 R17, RZ, RZ, UR6 ;  /* 0x00000006ff112e24 */ /* 0x000fe4000f8e00ff */
[----:B------:R-:W-:Y:S02]  /*06f0*/  IMAD.U32 R5, RZ, RZ, UR9 ;  /* 0x00000009ff057e24 */ /* 0x000fe4000f8e00ff */
[----:B------:R-:W-:-:S02]  /*0700*/  IMAD.U32 R6, RZ, RZ, UR8 ;  /* 0x00000008ff067e24 */ /* 0x000fc4000f8e00ff */
[----:B------:R-:W-:Y:S02]  /*0710*/  @!P3 IMAD.MOV.U32 R16, RZ, RZ, R4 ;  /* 0x000000ffff10b224 */ /* 0x000fe400078e0004 */
[----:B------:R-:W-:Y:S01]  /*0720*/  @!P4 IMAD.MOV.U32 R17, RZ, RZ, R7 ;  /* 0x000000ffff11c224 */ /* 0x000fe200078e0007 */
[----:B------:R0:W2:Y:S01]  /*0730*/  @!UP1 SYNCS.EXCH.64 URZ, [UR16+0x98], UR12 ;  /* 0x0000980c103f95b2 */ /* 0x0000a20008000100 */
[----:B------:R-:W-:Y:S01]  /*0740*/  NOP ;  /* 0x0000000000007918 */ /* 0x000fe20000000000 */
[----:B--234-:R-:W-:Y:S06]  /*0750*/  BAR.SYNC.DEFER_BLOCKING 0x0 ;  /* 0x0000000000007b1d */ /* 0x01cfec0000010000 */
[----:B------:R-:W-:Y:S05]  /*0760*/  @!P1 BRA `(.L_x_4) ;  /* 0x000000e000e09947 */ /* 0x000fea0003800000 */
[----:B------:R-:W-:-:S06]  /*0770*/  UISETP.GT.U32.AND UP0, UPT, UR18, 0x1, UPT ;  /* 0x000000011200788c */ /* 0x000fcc000bf04070 */
[----:B------:R-:W-:-:S13]  /*0780*/  PLOP3.LUT P0, PT, PT, PT, UP0, 0x80, 0x0 ;  /* 0x000000000000781c */ /* 0x000fda0003f0f008 */
[----:B0-----:R-:W-:Y:S05]  /*0790*/  @P0 EXIT ;  /* 0x000000000000094d */ /* 0x001fea0003800000 */
[----:B------:R-:W-:Y:S01]  /*07a0*/  ULDC.64 UR8, c[0x0][0x650] ;  /* 0x0001940000087ab9 */ /* 0x000fe20000000a00 */
[----:B------:R-:W-:Y:S01]  /*07b0*/  UMOV UR41, 0xffffffff ;  /* 0xffffffff00297882 */ /* 0x000fe20000000000 */
[----:B------:R-:W-:Y:S01]  /*07c0*/  ISETP.GE.U32.AND P0, PT, R16, UR8, PT ;  /* 0x0000000810007c0c */ /* 0x000fe2000bf06070 */
[----:B------:R-:W-:Y:S01]  /*07d0*/  UMOV UR42, 0xffffffff ;  /* 0xffffffff002a7882 */ /* 0x000fe20000000000 */
[----:B------:R-:W-:Y:S01]  /*07e0*/  UMOV UR43, 0xffffffff ;  /* 0xffffffff002b7882 */ /* 0x000fe20000000000 */
[----:B------:R-:W-:Y:S02]  /*07f0*/  PRMT R0, RZ, 0x7610, R0 ;  /* 0x00007610ff007816 */ /* 0x000fe40000000000 */
[----:B------:R-:W-:-:S13]  /*0800*/  ISETP.GE.U32.AND.EX P0, PT, R17, UR9, PT, P0 ;  /* 0x0000000911007c0c */ /* 0x000fda000bf06100 */
[----:B------:R-:W-:Y:S05]  /*0810*/  @P0 BRA `(.L_x_5) ;  /* 0x0000000400800947 */ /* 0x000fea0003800000 */
[----:B------:R-:W-:Y:S01]  /*0820*/  I2FP.F32.U32 R0, UR4 ;  /* 0x0000000400007c45 */ /* 0x000fe20008201000 */
[----:B------:R-:W-:Y:S01]  /*0830*/  ULDC.64 UR16, c[0x0][0x628] ;  /* 0x00018a0000107ab9 */ /* 0x000fe20000000a00 */
[----:B------:R-:W-:Y:S01]  /*0840*/  ULDC UR6, c[0x0][0x150] ;  /* 0x0000540000067ab9 */ /* 0x000fe20000000800 */
[----:B------:R-:W-:Y:S01]  /*0850*/  ISETP.NE.U32.AND P0, PT, RZ, UR16, PT ;  /* 0x00000010ff007c0c */ /* 0x000fe2000bf05070 */
[----:B------:R-:W-:Y:S01]  /*0860*/  ULDC UR15, c[0x0][0x630] ;  /* 0x00018c00000f7ab9 */ /* 0x000fe20000000800 */
[----:B------:R-:W-:Y:S01]  /*0870*/  FMUL R0, R0, UR6 ;  /* 0x0000000600007c20 */ /* 0x000fe20008400000 */
[----:B------:R-:W-:Y:S01]  /*0880*/  R2UR UR18, R16 ;  /* 0x00000000101272ca */ /* 0x000fe200000e0000 */
[----:B------:R-:W-:Y:S01]  /*0890*/  ULDC UR20, c[0x0][0x154] ;  /* 0x0000550000147ab9 */ /* 0x000fe20000000800 */
[----:B------:R-:W-:Y:S01]  /*08a0*/  ISETP.NE.AND.EX P0, PT, RZ, UR17, PT, P0 ;  /* 0x00000011ff007c0c */ /* 0x000fe2000bf05300 */
[----:B------:R0:W1:Y:S01]  /*08b0*/  F2I.U32.TRUNC.NTZ R3, R0 ;  /* 0x0000000000037305 */ /* 0x000062000020f000 */
[----:B------:R-:W-:-:S02]  /*08c0*/  R2UR UR19, R17 ;  /* 0x00000000111372ca */ /* 0x000fc400000e0000 */
[----:B------:R-:W-:Y:S02]  /*08d0*/  R2UR UR8, R16 ;  /* 0x00000000100872ca */ /* 0x000fe400000e0000 */
[----:B------:R-:W-:-:S07]  /*08e0*/  R2UR UR9, R17 ;  /* 0x00000000110972ca */ /* 0x000fce00000e0000 */
[----:B0-----:R-:W-:Y:S08]  /*08f0*/  @!P0 BRA `(.L_x_6) ;  /* 0x0000000000308947 */ /* 0x001ff00003800000 */
[----:B------:R-:W-:Y:S01]  /*0900*/  R2UR UR8, R16 ;  /* 0x00000000100872ca */ /* 0x000fe200000e0000 */
[----:B------:R-:W-:Y:S01]  /*0910*/  ULDC UR6, c[0x0][0x634] ;  /* 0x00018d0000067ab9 */ /* 0x000fe20000000800 */
[----:B------:R-:W-:-:S11]  /*0920*/  R2UR UR14, R17 ;  /* 0x00000000110e72ca */ /* 0x000fd600000e0000 */
[----:B------:R-:W-:-:S04]  /*0930*/  UIADD3 UR6, UP0, UR8, UR6, URZ ;  /* 0x0000000608067290 */ /* 0x000fc8000ff1e03f */
[----:B------:R-:W-:-:S04]  /*0940*/  UIADD3.X UR14, URZ, UR14, URZ, UP0, !UPT ;  /* 0x0000000e3f0e7290 */ /* 0x000fc800087fe43f */
[----:B------:R-:W-:-:S04]  /*0950*/  UIMAD.WIDE.U32 UR8, UR14, UR16, URZ ;  /* 0x000000100e0872a5 */ /* 0x000fc8000f8e003f */
[----:B------:R-:W-:Y:S02]  /*0960*/  UIMAD.WIDE.U32 UR10, UP0, UR6, UR17, UR8 ;  /* 0x00000011060a72a5 */ /* 0x000fe4000f800008 */
[----:B------:R-:W-:Y:S02]  /*0970*/  UIMAD.WIDE.U32 UR8, UR6, UR16, URZ ;  /* 0x00000010060872a5 */ /* 0x000fe4000f8e003f */
[----:B------:R-:W-:Y:S02]  /*0980*/  UIADD3.X UR13, URZ, URZ, URZ, UP0, !UPT ;  /* 0x0000003f3f0d7290 */ /* 0x000fe400087fe43f */
[----:B------:R-:W-:Y:S01]  /*0990*/  UIADD3 URZ, UP0, UR9, UR10, URZ ;  /* 0x0000000a093f7290 */ /* 0x000fe2000ff1e03f */
[----:B------:R-:W-:-:S03]  /*09a0*/  UMOV UR12, UR11 ;  /* 0x0000000b000c7c82 */ /* 0x000fc60008000000 */
[----:B------:R-:W-:-:S12]  /*09b0*/  UIMAD.WIDE.U32.X UR8, UR14, UR17, UR12, UP0 ;  /* 0x000000110e0872a5 */ /* 0x000fd800080e040c */
.L_x_6:
[----:B------:R-:W-:Y:S01]  /*09c0*/  USHF.R.U64 UR43, UR8, UR15, UR9 ;  /* 0x0000000f082b7299 */ /* 0x000fe20008001209 */
[----:B------:R-:W-:Y:S01]  /*09d0*/  I2FP.F32.U32 R0, UR7 ;  /* 0x0000000700007c45 */ /* 0x000fe20008201000 */
[----:B------:R-:W-:Y:S01]  /*09e0*/  USHF.R.U32.HI UR5, URZ, UR15, UR9 ;  /* 0x0000000f3f057299 */ /* 0x000fe20008011609 */
[----:B-1----:R-:W-:Y:S01]  /*09f0*/  R2UR UR12, R3 ;  /* 0x00000000030c72ca */ /* 0x002fe200000e0000 */
[----:B------:R-:W-:Y:S02]  /*0a00*/  UIADD3 UR6, UP0, URZ, -UR43, URZ ;  /* 0x8000002b3f067290 */ /* 0x000fe4000ff1e03f */
[----:B------:R-:W-:Y:S01]  /*0a10*/  FMUL R0, R0, UR20 ;  /* 0x0000001400007c20 */ /* 0x000fe20008400000 */
[----:B------:R-:W-:Y:S01]  /*0a20*/  ULDC.64 UR8, c[0x0][0x620] ;  /* 0x0001880000087ab9 */ /* 0x000fe20000000a00 */
[----:B------:R-:W-:Y:S01]  /*0a30*/  UIADD3.X UR5, URZ, ~UR5, URZ, UP0, !UPT ;  /* 0x800000053f057290 */ /* 0x000fe200087fe43f */
[----:B------:R-:W-:Y:S01]  /*0a40*/  UMOV UR10, UR18 ;  /* 0x00000012000a7c82 */ /* 0x000fe20008000000 */
[----:B------:R-:W-:-:S02]  /*0a50*/  UMOV UR11, UR19 ;  /* 0x00000013000b7c82 */ /* 0x000fc40008000000 */
[----:B------:R-:W-:Y:S01]  /*0a60*/  UIMAD UR5, UR5, UR8, URZ ;  /* 0x00000008050572a4 */ /* 0x000fe2000f8e023f */
[----:B------:R-:W0:Y:S01]  /*0a70*/  F2I.U32.TRUNC.NTZ R0, R0 ;  /* 0x0000000000007305 */ /* 0x000e22000020f000 */
[----:B------:R-:W-:Y:S02]  /*0a80*/  UIMAD.WIDE.U32 UR10, UR6, UR8, UR10 ;  /* 0x00000008060a72a5 */ /* 0x000fe4000f8e000a */
[----:B------:R-:W-:Y:S01]  /*0a90*/  UIMAD UR6, UR6, UR9, UR5 ;  /* 0x00000009060672a4 */ /* 0x000fe2000f8e0205 */
[----:B------:R-:W-:Y:S01]  /*0aa0*/  ULDC UR21, c[0x0][0x658] ;  /* 0x0001960000157ab9 */ /* 0x000fe20000000800 */
[----:B------:R-:W-:Y:S02]  /*0ab0*/  UMOV UR19, 0xffffffff ;  /* 0xffffffff00137882 */ /* 0x000fe40000000000 */
[----:B------:R-:W-:Y:S01]  /*0ac0*/  UIADD3 UR6, UR11, UR6, URZ ;  /* 0x000000060b067290 */ /* 0x000fe2000fffe03f */
[----:B------:R-:W-:Y:S01]  /*0ad0*/  ULDC UR15, c[0x0][0x618] ;  /* 0x00018600000f7ab9 */ /* 0x000fe20000000800 */
[----:B------:R-:W-:Y:S01]  /*0ae0*/  ULDC.64 UR8, c[0x0][0x640] ;  /* 0x0001900000087ab9 */ /* 0x000fe20000000a00 */
[----:B------:R-:W-:Y:S01]  /*0af0*/  USHF.L.U32 UR11, UR19, UR21, URZ ;  /* 0x00000015130b7299 */ /* 0x000fe2000800063f */
[----:B------:R-:W-:Y:S01]  /*0b00*/  ISETP.NE.U32.AND P0, PT, RZ, UR8, PT ;  /* 0x00000008ff007c0c */ /* 0x000fe2000bf05070 */
[----:B------:R-:W-:-:S02]  /*0b10*/  USHF.R.U64 UR19, UR10, UR15, UR6 ;  /* 0x0000000f0a137299 */ /* 0x000fc40008001206 */
[----:B------:R-:W-:Y:S01]  /*0b20*/  USHF.R.U32.HI UR10, URZ, UR15, UR6 ;  /* 0x0000000f3f0a7299 */ /* 0x000fe20008011606 */
[----:B0-----:R-:W-:Y:S01]  /*0b30*/  R2UR UR14, R0 ;  /* 0x00000000000e72ca */ /* 0x001fe200000e0000 */
[----:B------:R-:W-:Y:S01]  /*0b40*/  ULDC UR17, c[0x0][0x608] ;  /* 0x0001820000117ab9 */ /* 0x000fe20000000800 */
[----:B------:R-:W-:Y:S01]  /*0b50*/  ISETP.NE.AND.EX P0, PT, RZ, UR9, PT, P0 ;  /* 0x00000009ff007c0c */ /* 0x000fe2000bf05300 */
[----:B------:R-:W-:Y:S02]  /*0b60*/  USHF.R.U64 UR23, UR19, UR17, UR10 ;  /* 0x0000001113177299 */ /* 0x000fe4000800120a */
[----:B------:R-:W-:Y:S01]  /*0b70*/  USHF.R.U32.HI UR10, URZ, UR17, UR10 ;  /* 0x000000113f0a7299 */ /* 0x000fe2000801160a */
[----:B------:R-:W-:Y:S01]  /*0b80*/  UMOV UR16, 0x1 ;  /* 0x0000000100107882 */ /* 0x000fe20000000000 */
[----:B------:R-:W-:Y:S02]  /*0b90*/  UIADD3 UR12, -UR12, URZ, URZ ;  /* 0x0000003f0c0c7290 */ /* 0x000fe4000fffe13f */
[----:B------:R-:W-:-:S02]  /*0ba0*/  USHF.R.U64 UR24, UR23, UR21, UR10 ;  /* 0x0000001517187299 */ /* 0x000fc4000800120a */
[----:B------:R-:W-:Y:S01]  /*0bb0*/  USHF.L.U32 UR6, UR16, UR21, URZ ;  /* 0x0000001510067299 */ /* 0x000fe2000800063f */
[----:B------:R-:W-:Y:S01]  /*0bc0*/  ULDC UR13, c[0x0][0x144] ;  /* 0x00005100000d7ab9 */ /* 0x000fe20000000800 */
[----:B------:R-:W-:Y:S01]  /*0bd0*/  ULDC UR5, c[0x0][0x600] ;  /* 0x0001800000057ab9 */ /* 0x000fe20000000800 */
[----:B------:R-:W-:Y:S02]  /*0be0*/  ULOP3.LUT UR16, URZ, UR11, URZ, 0x33, !UPT ;  /* 0x0000000b3f107292 */ /* 0x000fe4000f8e333f */
[----:B------:R-:W-:Y:S02]  /*0bf0*/  USHF.R.U32.HI UR11, URZ, UR21, UR10 ;  /* 0x000000153f0b7299 */ /* 0x000fe4000801160a */
[----:B------:R-:W-:Y:S02]  /*0c00*/  UIADD3 UR18, UR5, -0x1, URZ ;  /* 0xffffffff05127890 */ /* 0x000fe4000fffe03f */
[----:B------:R-:W-:Y:S02]  /*0c10*/  UIADD3 UR20, -UR14, URZ, URZ ;  /* 0x0000003f0e147290 */ /* 0x000fe4000fffe13f */
[----:B------:R-:W-:Y:S01]  /*0c20*/  UIMAD UR4, UR13, UR12, UR4 ;  /* 0x0000000c0d0472a4 */ /* 0x000fe2000f8e0204 */
[----:B------:R-:W-:Y:S01]  /*0c30*/  ULDC UR25, c[0x0][0x148] ;  /* 0x0000520000197ab9 */ /* 0x000fe20000000800 */
[----:B------:R-:W-:Y:S01]  /*0c40*/  ULDC UR21, c[0x0][0x648] ;  /* 0x0001920000157ab9 */ /* 0x000fe20000000800 */
[----:B------:R-:W-:Y:S01]  /*0c50*/  ULDC UR22, c[0x0][0x638] ;  /* 0x00018e0000167ab9 */ /* 0x000fe20000000800 */
[----:B------:R-:W-:Y:S01]  /*0c60*/  UMOV UR10, UR24 ;  /* 0x00000018000a7c82 */ /* 0x000fe20008000000 */
[----:B------:R-:W-:Y:S07]  /*0c70*/  @!P0 BRA `(.L_x_7) ;  /* 0x0000000000308947 */ /* 0x000fee0003800000 */
[----:B------:R-:W-:Y:S02]  /*0c80*/  ULDC UR14, c[0x0][0x64c] ;  /* 0x00019300000e7ab9 */ /* 0x000fe40000000800 */
        /* <DEDUP_REMOVED lines=8> */
[----:B------:R-:W-:-:S07]  /*0d10*/  UIMAD.WIDE.U32.X UR8, UR17, UR9, UR14, UP0 ;  /* 0x00000009110872a5 */ /* 0x000fce00080e040e */
[----:B------:R-:W-:Y:S01]  /*0d20*/  UMOV UR10, UR8 ;  /* 0x00000008000a7c82 */ /* 0x000fe20008000000 */
[----:B------:R-:W-:-:S05]  /*0d30*/  UMOV UR11, UR9 ;  /* 0x00000009000b7c82 */ /* 0x000fca0008000000 */
.L_x_7:
[----:B------:R-:W-:Y:S01]  /*0d40*/  UISETP.NE.AND UP0, UPT, UR45, URZ, UPT ;  /* 0x0000003f2d00728c */ /* 0x000fe2000bf05270 */
[----:B------:R-:W-:Y:S01]  /*0d50*/  IMAD.MOV.U32 R0, RZ, RZ, 0x1 ;  /* 0x00000001ff007424 */ /* 0x000fe200078e00ff */
[----:B------:R-:W-:Y:S02]  /*0d60*/  USHF.R.U64 UR8, UR10, UR21, UR11 ;  /* 0x000000150a087299 */ /* 0x000fe4000800120b */
[----:B------:R-:W-:Y:S02]  /*0d70*/  ULOP3.LUT UR16, UR23, UR16, URZ, 0xc0, !UPT ;  /* 0x0000001017107292 */ /* 0x000fe4000f8ec03f */
[----:B------:R-:W-:Y:S02]  /*0d80*/  ULOP3.LUT UR18, UR19, UR18, URZ, 0xc0, !UPT ;  /* 0x0000001213127292 */ /* 0x000fe4000f8ec03f */
[----:B------:R-:W-:-:S03]  /*0d90*/  UIMAD UR16, UR6, UR8, UR16 ;  /* 0x00000008061072a4 */ /* 0x000fc6000f8e0210 */
[----:B------:R-:W-:Y:S02]  /*0da0*/  @UP0 UIMAD UR4, UR25, UR20, UR7 ;  /* 0x00000014190402a4 */ /* 0x000fe4000f8e0207 */
[----:B------:R-:W-:-:S04]  /*0db0*/  UIADD3 UR7, -UR8, URZ, URZ ;  /* 0x0000003f08077290 */ /* 0x000fc8000fffe13f */
[----:B------:R-:W-:-:S03]  /*0dc0*/  UIMAD UR6, UR7, UR22, UR24 ;  /* 0x00000016070672a4 */ /* 0x000fc6000f8e0218 */
[----:B------:R-:W-:Y:S01]  /*0dd0*/  ULDC UR7, c[0x0][0x610] ;  /* 0x0001840000077ab9 */ /* 0x000fe20000000800 */
[----:B------:R-:W-:Y:S02]  /*0de0*/  UIMAD UR6, UR6, UR5, UR18 ;  /* 0x00000005060672a4 */ /* 0x000fe4000f8e0212 */
[----:B------:R-:W-:-:S04]  /*0df0*/  UIMAD UR4, UR16, UR7, UR4 ;  /* 0x00000007100472a4 */ /* 0x000fc8000f8e0204 */
[----:B------:R-:W-:Y:S02]  /*0e00*/  USEL UR42, UR6, UR4, !UP0 ;  /* 0x00000004062a7287 */ /* 0x000fe4000c000000 */
[----:B------:R-:W-:-:S12]  /*0e10*/  USEL UR41, UR4, UR6, !UP0 ;  /* 0x0000000604297287 */ /* 0x000fd8000c000000 */
.L_x_5:
[----:B------:R-:W-:-:S08]  /*0e20*/  NOP ;  /* 0x0000000000007918 */ /* 0x000fd00000000000 */
[----:B------:R-:W0:Y:S02]  /*0e30*/  USETMAXREG.TRY_ALLOC.CTAPOOL UP0, 0xe8 ;  /* 0x000000e8000079c8 */ /* 0x000e240008000600 */
[----:B0-----:R-:W-:-:S13]  /*0e40*/  PLOP3.LUT P0, PT, PT, PT, UP0, 0x80, 0x0 ;  /* 0x000000000000781c */ /* 0x001fda0003f0f008 */
[----:B------:R-:W-:Y:S05]  /*0e50*/  @!P0 BRA `(.L_x_5) ;  /* 0xfffffffc00f08947 */ /* 0x000fea000383ffff */
[----:B------:R-:W-:Y:S01]  /*0e60*/  ULDC.64 UR4, c[0x0][0x598] ;  /* 0x0001660000047ab9 */ /* 0x000fe20000000a00 */
[----:B------:R-:W-:Y:S01]  /*0e70*/  ULDC.64 UR36, c[0x0][0x208] ;  /* 0x0000820000247ab9 */ /* 0x000fe20000000a00 */
[----:B------:R-:W-:-:S04]  /*0e80*/  ISETP.NE.U32.AND P0, PT, RZ, UR4, PT ;  /* 0x00000004ff007c0c */ /* 0x000fc8000bf05070 */
[----:B------:R-:W-:-:S13]  /*0e90*/  ISETP.NE.AND.EX P0, PT, RZ, UR5, PT, P0 ;  /* 0x00000005ff007c0c */ /* 0x000fda000bf05300 */
[----:B------:R-:W-:Y:S05]  /*0ea0*/  @!P0 BRA `(.L_x_8) ;  /* 0x00000000001c8947 */ /* 0x000fea0003800000 */
[----:B------:R-:W0:Y:S02]  /*0eb0*/  LDC.64 R4, c[0x0][0x598] ;  /* 0x00016600ff047b82 */ /* 0x000e240000000a00 */
[----:B0-----:R-:W2:Y:S02]  /*0ec0*/  LDG.E.64 R4, desc[UR36][R4.64] ;  /* 0x0000002404047981 */ /* 0x001ea4000c1e1b00 */
[----:B--2---:R-:W-:-:S04]  /*0ed0*/  ISETP.NE.U32.AND P0, PT, R4, RZ, PT ;  /* 0x000000ff0400720c */ /* 0x004fc80003f05070 */
[----:B------:R-:W-:-:S13]  /*0ee0*/  ISETP.NE.AND.EX P0, PT, R5, RZ, PT, P0 ;  /* 0x000000ff0500720c */ /* 0x000fda0003f05300 */
[----:B------:R-:W-:Y:S05]  /*0ef0*/  @!P0 BRA `(.L_x_8) ;  /* 0x0000000000088947 */ /* 0x000fea0003800000 */
[----:B------:R0:W5:Y:S01]  /*0f00*/  LD.E R22, desc[UR36][R4.64] ;  /* 0x0000002404167980 */ /* 0x000162000c101900 */
[----:B------:R-:W-:Y:S05]  /*0f10*/  BRA `(.L_x_9) ;  /* 0x0000000000247947 */ /* 0x000fea0003800000 */
.L_x_8:
[----:B------:R-:W-:Y:S02]  /*0f20*/  ULDC.64 UR4, c[0x0][0x588] ;  /* 0x0001620000047ab9 */ /* 0x000fe40000000a00 */
[----:B------:R-:W-:-:S04]  /*0f30*/  ISETP.NE.U32.AND P0, PT, RZ, UR4, PT ;  /* 0x00000004ff007c0c */ /* 0x000fc8000bf05070 */
[----:B------:R-:W-:-:S13]  /*0f40*/  ISETP.NE.AND.EX P0, PT, RZ, UR5, PT, P0 ;  /* 0x00000005ff007c0c */ /* 0x000fda000bf05300 */
[----:B------:R-:W-:Y:S05]  /*0f50*/  @!P0 BRA `(.L_x_10) ;  /* 0x00000000000c8947 */ /* 0x000fea0003800000 */
[----:B------:R-:W0:Y:S02]  /*0f60*/  LDC.64 R22, c[0x0][0x588] ;  /* 0x00016200ff167b82 */ /* 0x000e240000000a00 */
[----:B0-----:R1:W5:Y:S01]  /*0f70*/  LDG.E R22, desc[UR36][R22.64] ;  /* 0x0000002416167981 */ /* 0x001362000c1e1900 */
[----:B------:R-:W-:Y:S05]  /*0f80*/  BRA `(.L_x_9) ;  /* 0x0000000000087947 */ /* 0x000fea0003800000 */
.L_x_10:
[----:B------:R-:W-:Y:S02]  /*0f90*/  ULDC UR4, c[0x0][0x580] ;  /* 0x0001600000047ab9 */ /* 0x000fe40000000800 */
[----:B------:R-:W-:-:S07]  /*0fa0*/  IMAD.U32 R22, RZ, RZ, UR4 ;  /* 0x00000004ff167e24 */ /* 0x000fce000f8e00ff */
.L_x_9:
[----:B------:R-:W-:Y:S02]  /*0fb0*/  ULDC.64 UR4, c[0x0][0x5a0] ;  /* 0x0001680000047ab9 */ /* 0x000fe40000000a00 */
[----:B------:R-:W-:-:S04]  /*0fc0*/  ISETP.NE.U32.AND P0, PT, RZ, UR4, PT ;  /* 0x00000004ff007c0c */ /* 0x000fc8000bf05070 */
[----:B------:R-:W-:-:S13]  /*0fd0*/  ISETP.NE.AND.EX P0, PT, RZ, UR5, PT, P0 ;  /* 0x00000005ff007c0c */ /* 0x000fda000bf05300 */
[----:B------:R-:W-:Y:S05]  /*0fe0*/  @!P0 BRA `(.L_x_11) ;  /* 0x00000000001c8947 */ /* 0x000fea0003800000 */
[----:B0-----:R-:W0:Y:S02]  /*0ff0*/  LDC.64 R4, c[0x0][0x5a0] ;  /* 0x00016800ff047b82 */ /* 0x001e240000000a00 */
[----:B0-----:R-:W2:Y:S02]  /*1000*/  LDG.E.64 R4, desc[UR36][R4.64] ;  /* 0x0000002404047981 */ /* 0x001ea4000c1e1b00 */
[----:B--2---:R-:W-:-:S04]  /*1010*/  ISETP.NE.U32.AND P0, PT, R4, RZ, PT ;  /* 0x000000ff0400720c */ /* 0x004fc80003f05070 */
[----:B------:R-:W-:-:S13]  /*1020*/  ISETP.NE.AND.EX P0, PT, R5, RZ, PT, P0 ;  /* 0x000000ff0500720c */ /* 0x000fda0003f05300 */
[----:B------:R-:W-:Y:S05]  /*1030*/  @!P0 BRA `(.L_x_11) ;  /* 0x0000000000088947 */ /* 0x000fea0003800000 */
[----:B------:R0:W5:Y:S01]  /*1040*/  LD.E R19, desc[UR36][R4.64] ;  /* 0x0000002404137980 */ /* 0x000162000c101900 */
[----:B------:R-:W-:Y:S05]  /*1050*/  BRA `(.L_x_12) ;  /* 0x0000000000247947 */ /* 0x000fea0003800000 */
.L_x_11:
[----:B------:R-:W-:Y:S02]  /*1060*/  ULDC.64 UR4, c[0x0][0x590] ;  /* 0x0001640000047ab9 */ /* 0x000fe40000000a00 */
[----:B------:R-:W-:-:S04]  /*1070*/  ISETP.NE.U32.AND P0, PT, RZ, UR4, PT ;  /* 0x00000004ff007c0c */ /* 0x000fc8000bf05070 */
[----:B------:R-:W-:-:S13]  /*1080*/  ISETP.NE.AND.EX P0, PT, RZ, UR5, PT, P0 ;  /* 0x00000005ff007c0c */ /* 0x000fda000bf05300 */
[----:B------:R-:W-:Y:S05]  /*1090*/  @!P0 BRA `(.L_x_13) ;  /* 0x00000000000c8947 */ /* 0x000fea0003800000 */
[----:B0-----:R-:W0:Y:S02]  /*10a0*/  LDC.64 R4, c[0x0][0x590] ;  /* 0x00016400ff047b82 */ /* 0x001e240000000a00 */
[----:B0-----:R2:W5:Y:S01]  /*10b0*/  LDG.E R19, desc[UR36][R4.64] ;  /* 0x0000002404137981 */ /* 0x001562000c1e1900 */
[----:B------:R-:W-:Y:S05]  /*10c0*/  BRA `(.L_x_12) ;  /* 0x0000000000087947 */ /* 0x000fea0003800000 */
.L_x_13:
[----:B------:R-:W-:Y:S02]  /*10d0*/  ULDC UR4, c[0x0][0x584] ;  /* 0x0001610000047ab9 */ /* 0x000fe40000000800 */
[----:B------:R-:W-:-:S07]  /*10e0*/  IMAD.U32 R19, RZ, RZ, UR4 ;  /* 0x00000004ff137e24 */ /* 0x000fce000f8e00ff */
.L_x_12:
[----:B------:R-:W-:-:S13]  /*10f0*/  LOP3.LUT P0, RZ, R0, 0xff, RZ, 0xc0, !PT ;  /* 0x000000ff00ff7812 */ /* 0x000fda000780c0ff */
[----:B------:R-:W-:Y:S05]  /*1100*/  @!P0 EXIT ;  /* 0x000000000000894d */ /* 0x000fea0003800000 */
[----:B------:R-:W-:Y:S01]  /*1110*/  ULDC UR4, c[0x0][0x28c] ;  /* 0x0000a30000047ab9 */ /* 0x000fe20000000800 */
[----:B------:R-:W-:Y:S01]  /*1120*/  UMOV UR38, URZ ;  /* 0x0000003f00267c82 */ /* 0x000fe20008000000 */
[----:B------:R-:W-:Y:S01]  /*1130*/  UIADD3 UR4, UR4, 0x1f, URZ ;  /* 0x0000001f04047890 */ /* 0x000fe2000fffe03f */
[----:B------:R-:W-:-:S03]  /*1140*/  UMOV UR39, URZ ;  /* 0x0000003f00277c82 */ /* 0x000fc60008000000 */
[----:B------:R-:W-:-:S04]  /*1150*/  USHF.R.S32.HI UR5, URZ, 0x1f, UR4 ;  /* 0x0000001f3f057899 */ /* 0x000fc80008011404 */
[----:B------:R-:W-:-:S04]  /*1160*/  ULEA.HI UR5, UR5, UR4, URZ, 0x5 ;  /* 0x0000000405057291 */ /* 0x000fc8000f8f283f */
[----:B------:R-:W-:-:S12]  /*1170*/  USHF.R.S32.HI UR44, URZ, 0x5, UR5 ;  /* 0x000000053f2c7899 */ /* 0x000fd80008011405 */
.L_x_415:
[----:B------:R-:W-:Y:S01]  /*1180*/  LOP3.LUT R0, R2, 0x80, RZ, 0xc0, !PT ;  /* 0x0000008002007812 */ /* 0x000fe200078ec0ff */
[----:B---3--:R-:W3:Y:S01]  /*1190*/  S2UR UR6, SR_CgaCtaId ;  /* 0x00000000000679c3 */ /* 0x008ee20000008800 */
[----:B------:R-:W-:Y:S02]  /*11a0*/  UMOV UR46, 0x400 ;  /* 0x00000400002e7882 */ /* 0x000fe40000000000 */
[----:B------:R-:W-:-:S06]  /*11b0*/  SHF.R.U32.HI R0, RZ, 0x7, R0 ;  /* 0x00000007ff007819 */ /* 0x000fcc0000011600 */
[----:B----4-:R-:W4:Y:S01]  /*11c0*/  SHFL.IDX PT, R0, R0, RZ, 0x1f ;  /* 0x00001fff00007589 */ /* 0x010f2200000e0000 */
[----:B---3--:R-:W-:Y:S01]  /*11d0*/  ULEA UR46, UR6, UR46, 0x18 ;  /* 0x0000002e062e7291 */ /* 0x008fe2000f8ec03f */
[----:B----4-:R-:W-:-:S13]  /*11e0*/  R2UR UR4, R0 ;  /* 0x00000000000472ca */ /* 0x010fda00000e0000 */
[----:B------:R-:W-:-:S04]  /*11f0*/  ULEA.HI UR5, UR4, UR4, URZ, 0x1 ;  /* 0x0000000404057291 */ /* 0x000fc8000f8f083f */
[----:B------:R-:W-:-:S04]  /*1200*/  ULOP3.LUT UR5, UR5, 0xffffe, URZ, 0xc0, !UPT ;  /* 0x000ffffe05057892 */ /* 0x000fc8000f8ec03f */
[----:B------:R-:W-:-:S03]  /*1210*/  UIADD3 UR5, UR4, -UR5, URZ ;  /* 0x8000000504057290 */ /* 0x000fc6000fffe03f */
[----:B------:R-:W-:Y:S01]  /*1220*/  ULDC UR4, c[0x0][0x28c] ;  /* 0x0000a30000047ab9 */ /* 0x000fe20000000800 */
[----:B------:R-:W-:Y:S01]  /*1230*/  ULEA UR5, UR5, UR46, 0xc ;  /* 0x0000002e05057291 */ /* 0x000fe2000f8e603f */
[----:B------:R-:W-:-:S03]  /*1240*/  ISETP.LT.AND P0, PT, RZ, UR4, PT ;  /* 0x00000004ff007c0c */ /* 0x000fc6000bf01270 */
[----:B------:R-:W-:-:S04]  /*1250*/  UIADD3 UR5, UR5, 0x180, URZ ;  /* 0x0000018005057890 */ /* 0x000fc8000fffe03f */
[----:B------:R-:W-:-:S04]  /*1260*/  USHF.R.U32.HI UR5, URZ, 0x4, UR5 ;  /* 0x000000043f057899 */ /* 0x000fc80008011605 */
[----:B------:R-:W-:Y:S02]  /*1270*/  ULOP3.LUT UR47, UR5, 0x3fff, URZ, 0xc0, !UPT ;  /* 0x00003fff052f7892 */ /* 0x000fe4000f8ec03f */
[----:B-12--5:R-:W-:Y:S10]  /*1280*/  @P0 BRA `(.L_x_14) ;  /* 0x0000000000400947 */ /* 0x026ff40003800000 */
[----:B------:R-:W-:Y:S01]  /*1290*/  MOV R0, 0x0 ;  /* 0x0000000000007802 */ /* 0x000fe20000000f00 */
[----:B------:R-:W-:Y:S01]  /*12a0*/  ULDC.64 UR4, c[0x4][0x68] ;  /* 0x01001a0000047ab9 */ /* 0x000fe20000000a00 */
[----:B------:R-:W-:Y:S01]  /*12b0*/  ULDC.64 UR6, c[0x4][0x8] ;  /* 0x0100020000067ab9 */ /* 0x000fe20000000a00 */
[----:B0-2---:R-:W-:Y:S01]  /*12c0*/  IMAD.U32 R4, RZ, RZ, UR4 ;  /* 0x00000004ff047e24 */ /* 0x005fe2000f8e00ff */
[----:B------:R0:W2:Y:S01]  /*12d0*/  LDC.64 R14, c[0x4][R0] ;  /* 0x01000000000e7b82 */ /* 0x0000a20000000a00 */
[----:B------:R-:W-:Y:S01]  /*12e0*/  MOV R5, UR5 ;  /* 0x0000000500057c02 */ /* 0x000fe20008000f00 */
[----:B------:R-:W-:Y:S01]  /*12f0*/  ULDC.64 UR4, c[0x4][0x70] ;  /* 0x01001c0000047ab9 */ /* 0x000fe20000000a00 */
[----:B------:R-:W-:Y:S01]  /*1300*/  IMAD.U32 R10, RZ, RZ, UR6 ;  /* 0x00000006ff0a7e24 */ /* 0x000fe2000f8e00ff */
[----:B------:R-:W-:Y:S01]  /*1310*/  MOV R13, RZ ;  /* 0x000000ff000d7202 */ /* 0x000fe20000000f00 */
[----:B------:R-:W-:Y:S02]  /*1320*/  IMAD.U32 R6, RZ, RZ, UR4 ;  /* 0x00000004ff067e24 */ /* 0x000fe4000f8e00ff */
[----:B------:R-:W-:-:S02]  /*1330*/  IMAD.U32 R7, RZ, RZ, UR5 ;  /* 0x00000005ff077e24 */ /* 0x000fc4000f8e00ff */
[----:B------:R-:W-:Y:S02]  /*1340*/  IMAD.U32 R11, RZ, RZ, UR7 ;  /* 0x00000007ff0b7e24 */ /* 0x000fe4000f8e00ff */
[----:B------:R-:W-:Y:S02]  /*1350*/  IMAD.MOV.U32 R8, RZ, RZ, 0x1e1 ;  /* 0x000001e1ff087424 */ /* 0x000fe400078e00ff */
[----:B0-----:R-:W-:-:S07]  /*1360*/  IMAD.MOV.U32 R12, RZ, RZ, 0x1 ;  /* 0x00000001ff0c7424 */ /* 0x001fce00078e00ff */
[----:B------:R-:W-:-:S07]  /*1370*/  LEPC R20, `(.L_x_14) ;  /* 0x000000001014794e */ /* 0x000fce0000000000 */
[----:B-12--5:R-:W-:Y:S05]  /*1380*/  CALL.ABS.NOINC R14 ;  /* 0x000000000e007343 */ /* 0x026fea0003c00000 */
.L_x_14:
[----:B------:R-:W-:-:S06]  /*1390*/  ULOP3.LUT UR4, UR40, 0x1, URZ, 0xfc, !UPT ;  /* 0x0000000128047892 */ /* 0x000fcc000f8efc3f */
[----:B------:R-:W-:-:S05]  /*13a0*/  IMAD.U32 R0, RZ, RZ, UR4 ;  /* 0x00000004ff007e24 */ /* 0x000fca000f8e00ff */
[----:B------:R-:W-:-:S13]  /*13b0*/  ISETP.NE.AND P0, PT, R0, 0x3, PT ;  /* 0x000000030000780c */ /* 0x000fda0003f05270 */
[----:B------:R-:W-:Y:S05]  /*13c0*/  @!P0 BRA `(.L_x_15) ;  /* 0x0000000000048947 */ /* 0x000fea0003800000 */
[----:B------:R-:W-:Y:S01]  /*13d0*/  BPT.TRAP 0x1 ;  /* 0x000000040000795c */ /* 0x000fe20000300000 */
.L_x_15:
[----:B------:R-:W-:Y:S02]  /*13e0*/  IMAD.U32 R3, RZ, RZ, UR39 ;  /* 0x00000027ff037e24 */ /* 0x000fe4000f8e00ff */
[----:B------:R-:W-:-:S03]  /*13f0*/  IMAD.U32 R0, RZ, RZ, UR38 ;  /* 0x00000026ff007e24 */ /* 0x000fc6000f8e00ff */
[----:B------:R-:W-:Y:S02]  /*1400*/  LEA R3, R3, UR46, 0x3 ;  /* 0x0000002e03037c11 */ /* 0x000fe4000f8e18ff */
[----:B------:R-:W-:-:S04]  /*1410*/  SHF.L.U32 R0, R0, 0x1f, RZ ;  /* 0x0000001f00007819 */ /* 0x000fc800000006ff */
[----:B------:R3:W4:Y:S01]  /*1420*/  SYNCS.PHASECHK.TRANS64.TRYWAIT P1, [R3+URZ], R0 ;  /* 0x00000000030075a7 */ /* 0x000722000802017f */
[----:B------:R-:W-:Y:S05]  /*1430*/  @!P0 BRA `(.L_x_16) ;  /* 0x0000000000048947 */ /* 0x000fea0003800000 */
[----:B------:R-:W-:Y:S01]  /*1440*/  BPT.TRAP 0x1 ;  /* 0x000000040000795c */ /* 0x000fe20000300000 */
.L_x_16:
[----:B----4-:R-:W-:Y:S05]  /*1450*/  @P1 BRA `(.L_x_17) ;  /* 0x0000000000081947 */ /* 0x010fea0003800000 */
[----:B------:R-:W4:Y:S02]  /*1460*/  SYNCS.PHASECHK.TRANS64.TRYWAIT P1, [R3+URZ], R0 ;  /* 0x00000000030075a7 */ /* 0x000f24000802017f */
[----:B----4-:R-:W-:Y:S05]  /*1470*/  @!P1 BRA `(.L_x_18) ;  /* 0x000000f000089947 */ /* 0x010fea0003800000 */
.L_x_17:
[----:B------:R-:W-:-:S04]  /*1480*/  UISETP.LT.AND UP0, UPT, UR44, 0x1, UPT ;  /* 0x000000012c00788c */ /* 0x000fc8000bf01270 */
[----:B------:R-:W-:-:S04]  /*1490*/  USEL UR4, UR44, 0x1, UP0 ;  /* 0x000000012c047887 */ /* 0x000fc80008000000 */
[----:B------:R-:W-:-:S06]  /*14a0*/  UIADD3 UR4, UR44, -UR4, URZ ;  /* 0x800000042c047290 */ /* 0x000fcc000fffe03f */
[----:B---34-:R-:W-:Y:S01]  /*14b0*/  IMAD.U32 R0, RZ, RZ, UR4 ;  /* 0x00000004ff007e24 */ /* 0x018fe2000f8e00ff */
[----:B------:R-:W-:Y:S05]  /*14c0*/  WARPSYNC.ALL ;  /* 0x0000000000007948 */ /* 0x000fea0003800000 */
[----:B------:R-:W-:Y:S01]  /*14d0*/  ISETP.GE.AND P1, PT, R0, 0x1, PT ;  /* 0x000000010000780c */ /* 0x000fe20003f26270 */
[----:B------:R-:W-:Y:S01]  /*14e0*/  UIADD3 UR46, UR46, 0x20180, URZ ;  /* 0x000201802e2e7890 */ /* 0x000fe2000fffe03f */
[----:B------:R-:W-:Y:S01]  /*14f0*/  WARPGROUP.ARRIVE ;  /* 0x00000000000079c5 */ /* 0x000fe20000000000 */
[----:B------:R-:W-:Y:S02]  /*1500*/  ULOP3.LUT UR8, UR47, 0x10000, URZ, 0xfc, !UPT ;  /* 0x000100002f087892 */ /* 0x000fe4000f8efc3f */
[----:B------:R-:W-:-:S02]  /*1510*/  USHF.R.U32.HI UR46, URZ, 0x4, UR46 ;  /* 0x000000043f2e7899 */ /* 0x000fc4000801162e */
[----:B------:R-:W-:Y:S02]  /*1520*/  ULEA UR10, UR39, UR8, 0xa ;  /* 0x00000008270a7291 */ /* 0x000fe4000f8e503f */
[----:B------:R-:W-:Y:S01]  /*1530*/  ULOP3.LUT UR9, UR46, 0x3fff, URZ, 0xc0, !UPT ;  /* 0x00003fff2e097892 */ /* 0x000fe2000f8ec03f */
[----:B------:R-:W-:Y:S01]  /*1540*/  UMOV UR5, 0x80000020 ;  /* 0x8000002000057882 */ /* 0x000fe20000000000 */
[----:B------:R-:W-:Y:S02]  /*1550*/  UMOV UR7, 0x80000020 ;  /* 0x8000002000077882 */ /* 0x000fe40000000000 */
[----:B------:R-:W-:Y:S01]  /*1560*/  ULOP3.LUT UR9, UR9, 0x10000, URZ, 0xfc, !UPT ;  /* 0x0001000009097892 */ /* 0x000fe2000f8efc3f */
[----:B------:R-:W-:-:S03]  /*1570*/  UMOV UR4, UR10 ;  /* 0x0000000a00047c82 */ /* 0x000fc60008000000 */
[----:B------:R-:W-:-:S07]  /*1580*/  UIMAD UR11, UR39, 0x300, UR9 ;  /* 0x00000300270b78a4 */ /* 0x000fce000f8e0209 */
[----:B------:R-:W-:Y:S02]  /*1590*/  UMOV UR6, UR11 ;  /* 0x0000000b00067c82 */ /* 0x000fe40008000000 */
[----:B------:R-:W-:Y:S01]  /*15a0*/  HGMMA.64x192x16.F32 R120, gdesc[UR4], RZ, !UPT, gsb0 ;  /* 0x02e00000047879f0 */ /* 0x000fe2000c0008ff */
[----:B------:R-:W-:Y:S01]  /*15b0*/  UIADD3 UR4, UR10, 0x200, URZ ;  /* 0x000002000a047890 */ /* 0x000fe2000fffe03f */
[----:B------:R-:W-:Y:S01]  /*15c0*/  UMOV UR5, 0x80000020 ;  /* 0x8000002000057882 */ /* 0x000fe20000000000 */
[----:B------:R-:W-:Y:S02]  /*15d0*/  WARPGROUP.DEPBAR.LE gsb0, 0x0 ;  /* 0x00008000000079c5 */ /* 0x000fe40000010000 */
[----:B------:R-:W-:-:S15]  /*15e0*/  WARPGROUP.ARRIVE ;  /* 0x00000000000079c5 */ /* 0x000fde0000000000 */
[----:B------:R-:W-:Y:S01]  /*15f0*/  HGMMA.64x192x16.F32 R24, gdesc[UR4], RZ, !UPT, gsb0 ;  /* 0x02e00000041879f0 */ /* 0x000fe2000c0008ff */
[----:B------:R-:W-:Y:S02]  /*1600*/  UIADD3 UR4, UR10, 0x2, URZ ;  /* 0x000000020a047890 */ /* 0x000fe4000fffe03f */
[----:B------:R-:W-:Y:S01]  /*1610*/  UIADD3 UR6, UR11, 0x2, URZ ;  /* 0x000000020b067890 */ /* 0x000fe2000fffe03f */
[----:B------:R-:W-:Y:S01]  /*1620*/  UMOV UR5, 0x80000020 ;  /* 0x8000002000057882 */ /* 0x000fe20000000000 */
[----:B------:R-:W-:Y:S01]  /*1630*/  UMOV UR7, 0x80000020 ;  /* 0x8000002000077882 */ /* 0x000fe20000000000 */
[----:B------:R-:W-:Y:S02]  /*1640*/  WARPGROUP.DEPBAR.LE gsb0, 0x0 ;  /* 0x00008000000079c5 */ /* 0x000fe40000010000 */
[----:B------:R-:W-:-:S12]  /*1650*/  WARPGROUP.ARRIVE ;  /* 0x00000000000079c5 */ /* 0x000fd80000000000 */
[----:B------:R-:W-:Y:S01]  /*1660*/  HGMMA.64x192x16.F32 R120, gdesc[UR4], R120, gsb0 ;  /* 0x02e00000047879f0 */ /* 0x000fe20008000878 */
[----:B------:R-:W-:Y:S01]  /*1670*/  UIADD3 UR4, UR10, 0x202, URZ ;  /* 0x000002020a047890 */ /* 0x000fe2000fffe03f */
[----:B------:R-:W-:Y:S01]  /*1680*/  UMOV UR5, 0x80000020 ;  /* 0x8000002000057882 */ /* 0x000fe20000000000 */
[----:B------:R-:W-:Y:S02]  /*1690*/  WARPGROUP.DEPBAR.LE gsb0, 0x0 ;  /* 0x00008000000079c5 */ /* 0x000fe40000010000 */
[----:B------:R-:W-:-:S15]  /*16a0*/  WARPGROUP.ARRIVE ;  /* 0x00000000000079c5 */ /* 0x000fde0000000000 */
[----:B------:R-:W-:Y:S03]  /*16b0*/  HGMMA.64x192x16.F32 R24, gdesc[UR4], R24, gsb0 ;  /* 0x02e00000041879f0 */ /* 0x000fe60008000818 */
[----:B------:R-:W-:Y:S02]  /*16c0*/  WARPGROUP.DEPBAR.LE gsb0, 0x0 ;  /* 0x00008000000079c5 */ /* 0x000fe40000010000 */
[----:B------:R-:W-:Y:S05]  /*16d0*/  @!P1 BRA `(.L_x_19) ;  /* 0x00000004000c9947 */ /* 0x000fea0003800000 */
[----:B------:R-:W-:Y:S02]  /*16e0*/  UIADD3 UR4, UR39, 0x1, URZ ;  /* 0x0000000127047890 */ /* 0x000fe4000fffe03f */
[----:B------:R-:W-:Y:S02]  /*16f0*/  UMOV UR11, UR39 ;  /* 0x00000027000b7c82 */ /* 0x000fe40008000000 */
[----:B------:R-:W-:-:S04]  /*1700*/  UISETP.NE.AND UP0, UPT, UR4, 0x8, UPT ;  /* 0x000000080400788c */ /* 0x000fc8000bf05270 */
[----:B------:R-:W-:Y:S02]  /*1710*/  USEL UR5, URZ, 0x1, UP0 ;  /* 0x000000013f057887 */ /* 0x000fe40008000000 */
[----:B------:R-:W-:Y:S02]  /*1720*/  USEL UR10, UR4, URZ, UP0 ;  /* 0x0000003f040a7287 */ /* 0x000fe40008000000 */
[----:B------:R-:W-:-:S06]  /*1730*/  ULOP3.LUT UR5, UR38, UR5, URZ, 0x3c, !UPT ;  /* 0x0000000526057292 */ /* 0x000fcc000f8e3c3f */
[----:B0-2---:R-:W-:-:S07]  /*1740*/  IMAD.U32 R5, RZ, RZ, UR5 ;  /* 0x00000005ff057e24 */ /* 0x005fce000f8e00ff */
.L_x_26:
[----:B0-2---:R-:W-:Y:S05]  /*1750*/  @!P0 BRA `(.L_x_20) ;  /* 0x0000000000048947 */ /* 0x005fea0003800000 */
[----:B------:R-:W-:Y:S01]  /*1760*/  BPT.TRAP 0x1 ;  /* 0x000000040000795c */ /* 0x000fe20000300000 */
.L_x_20:
[----:B------:R-:W0:Y:S01]  /*1770*/  S2UR UR5, SR_CgaCtaId ;  /* 0x00000000000579c3 */ /* 0x000e220000008800 */
[----:B------:R-:W-:Y:S01]  /*1780*/  UMOV UR4, 0x400 ;  /* 0x0000040000047882 */ /* 0x000fe20000000000 */
[----:B------:R-:W-:Y:S01]  /*1790*/  SHF.L.U32 R3, R5, 0x1f, RZ ;  /* 0x0000001f05037819 */ /* 0x000fe200000006ff */
[----:B0-----:R-:W-:-:S04]  /*17a0*/  ULEA UR14, UR5, UR4, 0x18 ;  /* 0x00000004050e7291 */ /* 0x001fc8000f8ec03f */
[----:B------:R-:W-:-:S09]  /*17b0*/  ULEA UR4, UR10, UR14, 0x3 ;  /* 0x0000000e0a047291 */ /* 0x000fd2000f8e183f */
[----:B------:R0:W2:Y:S01]  /*17c0*/  SYNCS.PHASECHK.TRANS64.TRYWAIT P1, [UR4], R3 ;  /* 0x00000003ff0075a7 */ /* 0x0000a20008020144 */
[----:B------:R-:W-:Y:S05]  /*17d0*/  @!P0 BRA `(.L_x_21) ;  /* 0x0000000000048947 */ /* 0x000fea0003800000 */
[----:B------:R-:W-:Y:S01]  /*17e0*/  BPT.TRAP 0x1 ;  /* 0x000000040000795c */ /* 0x000fe20000300000 */
.L_x_21:
[----:B--2---:R-:W-:Y:S05]  /*17f0*/  @P1 BRA `(.L_x_22) ;  /* 0x0000000000081947 */ /* 0x004fea0003800000 */
[----:B------:R-:W2:Y:S02]  /*1800*/  SYNCS.PHASECHK.TRANS64.TRYWAIT P1, [UR4], R3 ;  /* 0x00000003ff0075a7 */ /* 0x000ea40008020144 */
[----:B--2---:R-:W-:Y:S05]  /*1810*/  @!P1 BRA `(.L_x_23) ;  /* 0x000000ec00349947 */ /* 0x004fea0003800000 */
.L_x_22:
[----:B------:R-:W-:Y:S01]  /*1820*/  ULEA UR12, UR10, UR8, 0xa ;  /* 0x000000080a0c7291 */ /* 0x000fe2000f8e503f */
[----:B------:R-:W-:Y:S01]  /*1830*/  WARPGROUP.ARRIVE ;  /* 0x00000000000079c5 */ /* 0x000fe20000000000 */
[----:B------:R-:W-:Y:S01]  /*1840*/  UIMAD UR13, UR10, 0x300, UR9 ;  /* 0x000003000a0d78a4 */ /* 0x000fe2000f8e0209 */
[----:B------:R-:W-:Y:S01]  /*1850*/  UMOV UR5, 0x80000020 ;  /* 0x8000002000057882 */ /* 0x000fe20000000000 */
[----:B------:R-:W-:-:S03]  /*1860*/  UMOV UR7, 0x80000020 ;  /* 0x8000002000077882 */ /* 0x000fc60000000000 */
[----:B------:R-:W-:Y:S02]  /*1870*/  UMOV UR4, UR12 ;  /* 0x0000000c00047c82 */ /* 0x000fe40008000000 */
[----:B------:R-:W-:Y:S02]  /*1880*/  UMOV UR6, UR13 ;  /* 0x0000000d00067c82 */ /* 0x000fe40008000000 */
[----:B------:R-:W-:Y:S01]  /*1890*/  HGMMA.64x192x16.F32 R120, gdesc[UR4], R120, gsb0 ;  /* 0x02e00000047879f0 */ /* 0x000fe20008000878 */
[----:B------:R-:W-:Y:S01]  /*18a0*/  UIADD3 UR4, UR12, 0x200, URZ ;  /* 0x000002000c047890 */ /* 0x000fe2000fffe03f */
[----:B------:R-:W-:Y:S01]  /*18b0*/  UMOV UR5, 0x80000020 ;  /* 0x8000002000057882 */ /* 0x000fe20000000000 */
[----:B------:R-:W-:Y:S02]  /*18c0*/  WARPGROUP.DEPBAR.LE gsb0, 0x0 ;  /* 0x00008000000079c5 */ /* 0x000fe40000010000 */
[----:B------:R-:W-:-:S15]  /*18d0*/  WARPGROUP.ARRIVE ;  /* 0x00000000000079c5 */ /* 0x000fde0000000000 */
[----:B------:R-:W-:Y:S01]  /*18e0*/  HGMMA.64x192x16.F32 R24, gdesc[UR4], R24, gsb0 ;  /* 0x02e00000041879f0 */ /* 0x000fe20008000818 */
        /* <DEDUP_REMOVED lines=14> */
[----:B------:R-:W-:Y:S01]  /*19d0*/  BPT.TRAP 0x1 ;  /* 0x000000040000795c */ /* 0x000fe20000300000 */
.L_x_24:
[----:B------:R-:W-:Y:S02]  /*19e0*/  UISETP.GT.U32.AND UP0, UPT, UR40, 0x1, UPT ;  /* 0x000000012800788c */ /* 0x000fe4000bf04070 */
[----:B------:R-:W-:-:S04]  /*19f0*/  ULEA UR4, UR11, UR14, 0x3 ;  /* 0x0000000e0b047291 */ /* 0x000fc8000f8e183f */
[----:B------:R-:W-:Y:S01]  /*1a00*/  UIADD3 UR4, UR4, 0x40, URZ ;  /* 0x0000004004047890 */ /* 0x000fe2000fffe03f */
[----:B------:R-:W-:-:S03]  /*1a10*/  PLOP3.LUT P1, PT, PT, PT, UP0, 0x80, 0x0 ;  /* 0x000000000000781c */ /* 0x000fc60003f2f008 */
[----:B------:R-:W-:-:S09]  /*1a20*/  UPRMT UR4, URZ, 0x654, UR4 ;  /* 0x000006543f047896 */ /* 0x000fd20008000004 */
[----:B------:R-:W-:Y:S01]  /*1a30*/  SYNCS.ARRIVE.TRANS64.RED.A1T0 RZ, [UR4], RZ ;  /* 0x000000ffffff79a7 */ /* 0x000fe20008100404 */
[----:B------:R-:W-:Y:S05]  /*1a40*/  @P1 BRA `(.L_x_25) ;  /* 0x0000000000041947 */ /* 0x000fea0003800000 */
[----:B------:R-:W-:Y:S01]  /*1a50*/  BPT.TRAP 0x1 ;  /* 0x000000040000795c */ /* 0x000fe20000300000 */
.L_x_25:
[----:B------:R-:W-:Y:S01]  /*1a60*/  UIADD3 UR10, UR10, 0x1, URZ ;  /* 0x000000010a0a7890 */ /* 0x000fe2000fffe03f */
[C---:B------:R-:W-:Y:S01]  /*1a70*/  ISETP.GT.AND P1, PT, R0.reuse, 0x1, PT ;  /* 0x000000010000780c */ /* 0x040fe20003f24270 */
[----:B------:R-:W-:Y:S01]  /*1a80*/  UIADD3 UR11, UR11, 0x1, URZ ;  /* 0x000000010b0b7890 */ /* 0x000fe2000fffe03f */
[----:B------:R-:W-:Y:S01]  /*1a90*/  VIADD R0, R0, 0xffffffff ;  /* 0xffffffff00007836 */ /* 0x000fe20000000000 */
[----:B------:R-:W-:Y:S02]  /*1aa0*/  UISETP.NE.AND UP0, UPT, UR10, 0x8, UPT ;  /* 0x000000080a00788c */ /* 0x000fe4000bf05270 */
[----:B------:R-:W-:Y:S02]  /*1ab0*/  UISETP.NE.AND UP1, UPT, UR11, 0x8, UPT ;  /* 0x000000080b00788c */ /* 0x000fe4000bf25270 */
[----:B------:R-:W-:Y:S02]  /*1ac0*/  USEL UR4, URZ, 0x1, UP0 ;  /* 0x000000013f047887 */ /* 0x000fe40008000000 */
[----:B------:R-:W-:-:S02]  /*1ad0*/  USEL UR10, UR10, URZ, UP0 ;  /* 0x0000003f0a0a7287 */ /* 0x000fc40008000000 */
[----:B------:R-:W-:Y:S02]  /*1ae0*/  USEL UR11, UR11, URZ, UP1 ;  /* 0x0000003f0b0b7287 */ /* 0x000fe40008800000 */
[----:B------:R-:W-:Y:S01]  /*1af0*/  LOP3.LUT R5, R5, UR4, RZ, 0x3c, !PT ;  /* 0x0000000405057c12 */ /* 0x000fe2000f8e3cff */
[----:B------:R-:W-:Y:S09]  /*1b00*/  @P1 BRA `(.L_x_26) ;  /* 0xfffffffc00101947 */ /* 0x000ff2000383ffff */
.L_x_19:
[----:B------:R-:W3:Y:S02]  /*1b10*/  LDC R0, c[0x0][0x28c] ;  /* 0x0000a300ff007b82 */ /* 0x000ee40000000800 */
[----:B---3--:R-:W-:-:S13]  /*1b20*/  ISETP.GE.AND P1, PT, R0, 0x1, PT ;  /* 0x000000010000780c */ /* 0x008fda0003f26270 */
[----:B------:R-:W-:Y:S05]  /*1b30*/  @!P1 BRA `(.L_x_27) ;  /* 0x0000000000449947 */ /* 0x000fea0003800000 */
[----:B------:R-:W-:Y:S05]  /*1b40*/  @!P0 BRA `(.L_x_28) ;  /* 0x0000000000048947 */ /* 0x000fea0003800000 */
[----:B------:R-:W-:Y:S01]  /*1b50*/  BPT.TRAP 0x1 ;  /* 0x000000040000795c */ /* 0x000fe20000300000 */
.L_x_28:
[----:B------:R-:W3:Y:S01]  /*1b60*/  S2UR UR6, SR_CgaCtaId ;  /* 0x00000000000679c3 */ /* 0x000ee20000008800 */
[----:B------:R-:W-:Y:S01]  /*1b70*/  UISETP.LT.AND UP0, UPT, UR44, 0x1, UPT ;  /* 0x000000012c00788c */ /* 0x000fe2000bf01270 */
[----:B------:R-:W-:-:S03]  /*1b80*/  UMOV UR5, 0x400 ;  /* 0x0000040000057882 */ /* 0x000fc60000000000 */
[----:B------:R-:W-:Y:S02]  /*1b90*/  USEL UR4, UR44, 0x1, UP0 ;  /* 0x000000012c047887 */ /* 0x000fe40008000000 */
[----:B------:R-:W-:Y:S02]  /*1ba0*/  UISETP.GT.U32.AND UP0, UPT, UR40, 0x1, UPT ;  /* 0x000000012800788c */ /* 0x000fe4000bf04070 */
[----:B------:R-:W-:-:S04]  /*1bb0*/  UIADD3 UR4, UR39, UR44, -UR4 ;  /* 0x0000002c27047290 */ /* 0x000fc8000fffe804 */
[----:B------:R-:W-:Y:S01]  /*1bc0*/  USHF.L.U32 UR4, UR4, 0x3, URZ ;  /* 0x0000000304047899 */ /* 0x000fe2000800063f */
[----:B------:R-:W-:-:S03]  /*1bd0*/  PLOP3.LUT P0, PT, PT, PT, UP0, 0x80, 0x0 ;  /* 0x000000000000781c */ /* 0x000fc60003f0f008 */
[----:B------:R-:W-:Y:S02]  /*1be0*/  ULOP3.LUT UR4, UR4, 0x38, URZ, 0xc0, !UPT ;  /* 0x0000003804047892 */ /* 0x000fe4000f8ec03f */
[----:B---3--:R-:W-:-:S04]  /*1bf0*/  ULEA UR5, UR6, UR5, 0x18 ;  /* 0x0000000506057291 */ /* 0x008fc8000f8ec03f */
[----:B------:R-:W-:-:S04]  /*1c00*/  UIADD3 UR4, UR5, 0x40, UR4 ;  /* 0x0000004005047890 */ /* 0x000fc8000fffe004 */
[----:B------:R-:W-:-:S09]  /*1c10*/  UPRMT UR4, URZ, 0x654, UR4 ;  /* 0x000006543f047896 */ /* 0x000fd20008000004 */
[----:B------:R-:W-:Y:S01]  /*1c20*/  SYNCS.ARRIVE.TRANS64.RED.A1T0 RZ, [UR4], RZ ;  /* 0x000000ffffff79a7 */ /* 0x000fe20008100404 */
[----:B------:R-:W-:Y:S05]  /*1c30*/  @P0 BRA `(.L_x_27) ;  /* 0x0000000000040947 */ /* 0x000fea0003800000 */
[----:B------:R-:W-:Y:S01]  /*1c40*/  BPT.TRAP 0x1 ;  /* 0x000000040000795c */ /* 0x000fe20000300000 */
.L_x_27:
[----:B------:R-:W-:Y:S01]  /*1c50*/  UIMAD UR42, UR42, 0xc0, URZ ;  /* 0x000000c02a2a78a4 */ /* 0x000fe2000f8e023f */
[C---:B------:R-:W-:Y:S01]  /*1c60*/  LOP3.LUT R0, R2.reuse, 0x3, RZ, 0xc0, !PT ;  /* 0x0000000302007812 */ /* 0x040fe200078ec0ff */
[----:B------:R-:W-:Y:S01]  /*1c70*/  ULDC UR9, c[0x0][0x288] ;  /* 0x0000a20000097ab9 */ /* 0x000fe20000000800 */
[----:B------:R-:W-:Y:S01]  /*1c80*/  MOV R9, 0xfffffffe ;  /* 0xfffffffe00097802 */ /* 0x000fe20000000f00 */
[----:B0-2---:R-:W-:Y:S01]  /*1c90*/  IMAD.SHL.U32 R4, R2, 0x2, RZ ;  /* 0x0000000202047824 */ /* 0x005fe200078e00ff */
[----:B------:R-:W-:Y:S01]  /*1ca0*/  UIADD3 UR39, UR44, UR39, URZ ;  /* 0x000000272c277290 */ /* 0x000fe2000fffe03f */
[----:B------:R-:W-:Y:S01]  /*1cb0*/  IMAD.U32 R5, RZ, RZ, UR42 ;  /* 0x0000002aff057e24 */ /* 0x000fe2000f8e00ff */
[----:B------:R-:W-:Y:S01]  /*1cc0*/  UIMAD.WIDE UR10, UR41, 0x100, URZ ;  /* 0x00000100290a78a5 */ /* 0x000fe2000f8e023f */
[----:B------:R-:W-:Y:S01]  /*1cd0*/  IMAD R9, R0, R9, UR9 ;  /* 0x0000000900097e24 */ /* 0x000fe2000f8e0209 */
[----:B------:R-:W-:Y:S01]  /*1ce0*/  LOP3.LUT R0, R18, 0x1, RZ, 0xc0, !PT ;  /* 0x0000000112007812 */ /* 0x000fe200078ec0ff */
[----:B------:R-:W-:Y:S01]  /*1cf0*/  USHF.L.U32 UR41, UR41, 0x8, URZ ;  /* 0x0000000829297899 */ /* 0x000fe2000800063f */
[----:B------:R-:W-:Y:S01]  /*1d00*/  LOP3.LUT R4, R5, 0x6, R4, 0xf8, !PT ;  /* 0x0000000605047812 */ /* 0x000fe200078ef804 */
[----:B------:R-:W-:Y:S01]  /*1d10*/  UISETP.GE.AND UP2, UPT, UR42, UR9, UPT ;  /* 0x000000092a00728c */ /* 0x000fe2000bf46270 */
[----:B------:R-:W-:Y:S01]  /*1d20*/  SHF.R.U32.HI R3, RZ, 0x2, R2 ;  /* 0x00000002ff037819 */ /* 0x000fe20000011602 */
[----:B------:R-:W-:Y:S01]  /*1d30*/  ULDC UR8, c[0x0][0x284] ;  /* 0x0000a10000087ab9 */ /* 0x000fe20000000800 */
[----:B------:R-:W-:Y:S01]  /*1d40*/  USHF.R.U32.HI UR4, URZ, 0x3, UR39 ;  /* 0x000000033f047899 */ /* 0x000fe20008011627 */
[----:B------:R-:W-:Y:S01]  /*1d50*/  LOP3.LUT R5, R2, 0x60, RZ, 0xc0, !PT ;  /* 0x0000006002057812 */ /* 0x000fe200078ec0ff */
[----:B------:R-:W-:Y:S01]  /*1d60*/  IMAD.SHL.U32 R6, R0, 0x40, RZ ;  /* 0x0000004000067824 */ /* 0x000fe200078e00ff */
[----:B------:R-:W-:Y:S01]  /*1d70*/  UISETP.GE.OR UP2, UPT, UR41, UR8, UP2 ;  /* 0x000000082900728c */ /* 0x000fe20009746670 */
[----:B------:R-:W-:Y:S01]  /*1d80*/  LOP3.LUT R3, R3, 0x7, RZ, 0xc0, !PT ;  /* 0x0000000703037812 */ /* 0x000fe200078ec0ff */
[----:B------:R-:W-:Y:S01]  /*1d90*/  ULOP3.LUT UR4, UR4, 0x1, URZ, 0xc0, !UPT ;  /* 0x0000000104047892 */ /* 0x000fe2000f8ec03f */
[----:B------:R-:W-:Y:S01]  /*1da0*/  SHF.R.U32.HI R8, RZ, 0x1, R5 ;  /* 0x00000001ff087819 */ /* 0x000fe20000011605 */
[----:B------:R-:W-:Y:S01]  /*1db0*/  USHF.R.S32.HI UR12, URZ, 0x1f, UR43 ;  /* 0x0000001f3f0c7899 */ /* 0x000fe2000801142b */
[--C-:B-1----:R-:W-:Y:S01]  /*1dc0*/  LOP3.LUT R23, R6, 0x40, R3.reuse, 0xe2, !PT ;  /* 0x0000004006177812 */ /* 0x102fe200078ee203 */
[----:B------:R-:W-:Y:S01]  /*1dd0*/  ULDC.64 UR6, c[0x0][0x5d0] ;  /* 0x0001740000067ab9 */ /* 0x000fe20000000a00 */
[----:B------:R-:W-:Y:S01]  /*1de0*/  UISETP.GT.U32.AND UP0, UPT, UR39, 0x7, UPT ;  /* 0x000000072700788c */ /* 0x000fe2000bf04070 */
[----:B------:R-:W-:Y:S01]  /*1df0*/  IADD3 R3, RZ, -R8, -R3 ;  /* 0x80000008ff037210 */ /* 0x000fe20007ffe803 */
[----:B------:R-:W-:Y:S01]  /*1e00*/  UISETP.NE.U32.AND UP1, UPT, UR4, 0x1, UPT ;  /* 0x000000010400788c */ /* 0x000fe2000bf25070 */
[----:B------:R-:W-:Y:S01]  /*1e10*/  PLOP3.LUT P0, PT, PT, PT, UP2, 0x80, 0x0 ;  /* 0x000000000000781c */ /* 0x000fe20003f0f028 */
[----:B------:R-:W-:Y:S01]  /*1e20*/  UIMAD UR5, UR12, UR6, URZ ;  /* 0x000000060c0572a4 */ /* 0x000fe2000f8e023f */
[--C-:B------:R-:W-:Y:S01]  /*1e30*/  SHF.R.S32.HI R5, RZ, 0x1f, R4.reuse ;  /* 0x0000001fff057819 */ /* 0x100fe20000011404 */
[----:B------:R-:W-:Y:S01]  /*1e40*/  UISETP.LT.U32.AND UP0, UPT, UR44, 0x8, UP0 ;  /* 0x000000082c00788c */ /* 0x000fe20008701070 */
[----:B------:R-:W-:Y:S01]  /*1e50*/  IMAD.U32 R7, RZ, RZ, UR6 ;  /* 0x00000006ff077e24 */ /* 0x000fe2000f8e00ff */
[----:B------:R-:W-:Y:S01]  /*1e60*/  UISETP.GT.U32.AND UP1, UPT, UR44, 0x7, !UP1 ;  /* 0x000000072c00788c */ /* 0x000fe2000cf24070 */
[----:B------:R-:W-:Y:S01]  /*1e70*/  IMAD R3, R0, -0x40, R3 ;  /* 0xffffffc000037824 */ /* 0x000fe200078e0203 */
[----:B------:R-:W-:Y:S01]  /*1e80*/  UIMAD UR5, UR43, UR7, UR5 ;  /* 0x000000072b0572a4 */ /* 0x000fe2000f8e0205 */
[----:B------:R-:W-:Y:S01]  /*1e90*/  IMAD.U32 R0, RZ, RZ, UR8 ;  /* 0x00000008ff007e24 */ /* 0x000fe2000f8e00ff */
[----:B------:R-:W-:Y:S01]  /*1ea0*/  USEL UR6, URZ, 0x1, !UP0 ;  /* 0x000000013f067887 */ /* 0x000fe2000c000000 */
[----:B------:R-:W-:Y:S01]  /*1eb0*/  IMAD.WIDE.U32 R6, R7, UR43, R4 ;  /* 0x0000002b07067c25 */ /* 0x000fe2000f8e0004 */
[----:B------:R-:W-:Y:S01]  /*1ec0*/  USEL UR4, URZ, 0x1, !UP1 ;  /* 0x000000013f047887 */ /* 0x000fe2000c800000 */
[----:B------:R-:W-:Y:S01]  /*1ed0*/  LOP3.LUT R23, R23, UR10, R8, 0xfe, !PT ;  /* 0x0000000a17177c12 */ /* 0x000fe2000f8efe08 */
[----:B------:R-:W-:Y:S01]  /*1ee0*/  ULOP3.LUT UR39, UR39, 0x7, URZ, 0xc0, !UPT ;  /* 0x0000000727277892 */ /* 0x000fe2000f8ec03f */
[----:B------:R-:W-:Y:S01]  /*1ef0*/  IADD3 R3, R0, -UR41, R3 ;  /* 0x8000002900037c10 */ /* 0x000fe2000fffe003 */
[----:B------:R-:W-:Y:S01]  /*1f00*/  ULOP3.LUT UR38, UR4, UR38, UR6, 0x96, !UPT ;  /* 0x0000002604267292 */ /* 0x000fe2000f8e9606 */
[----:B------:R-:W-:Y:S01]  /*1f10*/  VIADD R7, R7, UR5 ;  /* 0x0000000507077c36 */ /* 0x000fe20008000000 */
[----:B------:R-:W-:Y:S01]  /*1f20*/  IADD3 R0, R9, -UR42, RZ ;  /* 0x8000002a09007c10 */ /* 0x000fe2000fffe0ff */
[----:B------:R-:W-:Y:S01]  /*1f30*/  UMOV UR41, 0xffffffff ;  /* 0xffffffff00297882 */ /* 0x000fe20000000000 */
[----:B------:R-:W-:Y:S08]  /*1f40*/  @P0 BRA `(.L_x_29) ;  /* 0x000000c4001c0947 */ /* 0x000ff00003800000 */
[----:B-----5:R-:W-:Y:S01]  /*1f50*/  FSETP.NEU.AND P0, PT, R19, RZ, PT ;  /* 0x000000ff1300720b */ /* 0x020fe20003f0d000 */
[----:B------:R-:W-:Y:S01]  /*1f60*/  ULDC.64 UR6, c[0x0][0x5c8] ;  /* 0x0001720000067ab9 */ /* 0x000fe20000000a00 */
[----:B------:R-:W-:Y:S01]  /*1f70*/  ISETP.GT.AND P3, PT, R3, RZ, PT ;  /* 0x000000ff0300720c */ /* 0x000fe20003f64270 */
[----:B------:R-:W-:Y:S01]  /*1f80*/  UIMAD UR4, UR11, UR6, URZ ;  /* 0x000000060b0472a4 */ /* 0x000fe2000f8e023f */
[----:B------:R-:W-:Y:S01]  /*1f90*/  IMAD.U32 R8, RZ, RZ, UR7 ;  /* 0x00000007ff087e24 */ /* 0x000fe2000f8e00ff */
[----:B------:R-:W-:Y:S01]  /*1fa0*/  BSSY B0, `(.L_x_29) ;  /* 0x0000c41000007945 */ /* 0x000fe20003800000 */
[----:B------:R-:W-:Y:S01]  /*1fb0*/  IMAD.WIDE.U32 R216, R23, UR6, R6 ;  /* 0x0000000617d87c25 */ /* 0x000fe2000f8e0006 */
[----:B------:R-:W-:-:S03]  /*1fc0*/  ISETP.GT.AND P1, PT, R0, RZ, P3 ;  /* 0x000000ff0000720c */ /* 0x000fc60001f24270 */
[----:B------:R-:W-:-:S04]  /*1fd0*/  IMAD R223, R23, R8, UR4 ;  /* 0x0000000417df7e24 */ /* 0x000fc8000f8e0208 */
[----:B------:R-:W-:Y:S01]  /*1fe0*/  IMAD.IADD R223, R217, 0x1, R223 ;  /* 0x00000001d9df7824 */ /* 0x000fe200078e02df */
[----:B------:R-:W-:Y:S06]  /*1ff0*/  @!P0 BRA `(.L_x_30) ;  /* 0x0000008c002c8947 */ /* 0x000fec0003800000 */
[----:B------:R-:W0:Y:S01]  /*2000*/  LDC.64 R6, c[0x0][0x5b8] ;  /* 0x00016e00ff067b82 */ /* 0x000e220000000a00 */
[----:B------:R-:W-:-:S07]  /*2010*/  ULDC.64 UR4, c[0x0][0x5c0] ;  /* 0x0001700000047ab9 */ /* 0x000fce0000000a00 */
[----:B------:R-:W1:Y:S08]  /*2020*/  LDC.64 R8, c[0x0][0x5b0] ;  /* 0x00016c00ff087b82 */ /* 0x000e700000000a00 */
[----:B------:R-:W2:Y:S01]  /*2030*/  LDC.64 R10, c[0x0][0x5a8] ;  /* 0x00016a00ff0a7b82 */ /* 0x000ea20000000a00 */
[----:B0-----:R-:W-:-:S04]  /*2040*/  IMAD R12, R6, UR12, RZ ;  /* 0x0000000c060c7c24 */ /* 0x001fc8000f8e02ff */
[----:B------:R-:W-:Y:S02]  /*2050*/  IMAD R7, R7, UR43, R12 ;  /* 0x0000002b07077c24 */ /* 0x000fe4000f8e020c */
[----:B------:R-:W-:-:S04]  /*2060*/  IMAD.WIDE.U32 R12, R6, UR43, R4 ;  /* 0x0000002b060c7c25 */ /* 0x000fc8000f8e0004 */
[----:B-1----:R-:W-:Y:S02]  /*2070*/  IMAD R14, R8, UR11, RZ ;  /* 0x0000000b080e7c24 */ /* 0x002fe4000f8e02ff */
[----:B------:R-:W-:Y:S02]  /*2080*/  IMAD.IADD R15, R13, 0x1, R7 ;  /* 0x000000010d0f7824 */ /* 0x000fe400078e0207 */
[----:B------:R-:W-:Y:S02]  /*2090*/  IMAD R221, R23, R9, R14 ;  /* 0x0000000917dd7224 */ /* 0x000fe400078e020e */
[----:B------:R-:W-:-:S04]  /*20a0*/  IMAD.MOV.U32 R14, RZ, RZ, R12 ;  /* 0x000000ffff0e7224 */ /* 0x000fc800078e000c */
[----:B------:R-:W-:-:S04]  /*20b0*/  IMAD.WIDE.U32 R20, R23, R8, R14 ;  /* 0x0000000817147225 */ /* 0x000fc800078e000e */
[----:B------:R-:W-:Y:S01]  /*20c0*/  IMAD.IADD R21, R21, 0x1, R221 ;  /* 0x0000000115157824 */ /* 0x000fe200078e02dd */
[----:B--2---:R-:W-:-:S04]  /*20d0*/  LEA R218, P0, R20, R10, 0x1 ;  /* 0x0000000a14da7211 */ /* 0x004fc800078008ff */
[----:B------:R-:W-:-:S05]  /*20e0*/  LEA.HI.X R219, R20, R11, R21, 0x1, P0 ;  /* 0x0000000b14db7211 */ /* 0x000fca00000f0c15 */
[----:B------:R-:W2:Y:S01]  /*20f0*/  @P1 LDG.E.LTC128B.U16 R222, desc[UR36][R218.64] ;  /* 0x00000024dade1981 */ /* 0x000ea2000c1e1520 */
[----:B------:R-:W-:Y:S01]  /*2100*/  BSSY B1, `(.L_x_31) ;  /* 0x0000013000017945 */ /* 0x000fe20003800000 */
[----:B--2---:R-:W-:-:S05]  /*2110*/  HADD2.F32 R20, -RZ, R222.H0_H0 ;  /* 0x200000deff147230 */ /* 0x004fca0000004100 */
[----:B------:R-:W-:Y:S01]  /*2120*/  FMUL R21, R20, R19 ;  /* 0x0000001314157220 */ /* 0x000fe20000400000 */
[----:B------:R-:W-:-:S03]  /*2130*/  LEA R20, P0, R216, UR4, 0x1 ;  /* 0x00000004d8147c11 */ /* 0x000fc6000f8008ff */
[----:B------:R-:W-:Y:S01]  /*2140*/  FFMA R120, R120, R22, R21 ;  /* 0x0000001678787223 */ /* 0x000fe20000000015 */
[----:B------:R-:W-:-:S04]  /*2150*/  LEA.HI.X R21, R216, UR5, R223, 0x1, P0 ;  /* 0x00000005d8157c11 */ /* 0x000fc800080f0cdf */
[----:B------:R-:W-:-:S04]  /*2160*/  F2FP.F16.F32.PACK_AB R120, RZ, R120 ;  /* 0x00000078ff78723e */ /* 0x000fc800000000ff */
[----:B------:R-:W-:-:S05]  /*2170*/  PRMT R217, R120, 0x7610, R217 ;  /* 0x0000761078d97816 */ /* 0x000fca00000000d9 */
[----:B------:R0:W-:Y:S02]  /*2180*/  @P1 STG.E.U16 desc[UR36][R20.64], R217 ;  /* 0x000000d914001986 */ /* 0x0001e4000c101524 */
[----:B0-----:R-:W-:-:S04]  /*2190*/  IMAD.WIDE.U32 R216, R23, R8, R4 ;  /* 0x0000000817d87225 */ /* 0x001fc800078e0004 */
[----:B------:R-:W-:Y:S01]  /*21a0*/  IMAD.IADD R219, R221, 0x1, R217 ;  /* 0x00000001dddb7824 */ /* 0x000fe200078e02d9 */
[----:B------:R-:W-:-:S05]  /*21b0*/  MOV R218, R216 ;  /* 0x000000d800da7202 */ /* 0x000fca0000000f00 */
[----:B------:R-:W-:-:S04]  /*21c0*/  IMAD.WIDE.U32 R218, R6, UR43, R218 ;  /* 0x0000002b06da7c25 */ /* 0x000fc8000f8e00da */
[----:B------:R-:W-:Y:S01]  /*21d0*/  IMAD.IADD R120, R7, 0x1, R219 ;  /* 0x0000000107787824 */ /* 0x000fe200078e02db */
[----:B------:R-:W-:-:S04]  /*21e0*/  LEA R216, P0, R218, R10, 0x1 ;  /* 0x0000000adad87211 */ /* 0x000fc800078008ff */
[----:B------:R-:W-:Y:S02]  /*21f0*/  LEA.HI.X R217, R218, R11, R120, 0x1, P0 ;  /* 0x0000000bdad97211 */ /* 0x000fe400000f0c78 */
[----:B------:R-:W-:-:S13]  /*2200*/  ISETP.GT.AND P0, PT, R0, 0x1, P3 ;  /* 0x000000010000780c */ /* 0x000fda0001f04270 */
[----:B------:R-:W-:Y:S05]  /*2210*/  @!P0 BRA `(.L_x_32) ;  /* 0x0000000000048947 */ /* 0x000fea0003800000 */
[----:B------:R0:W5:Y:S02]  /*2220*/  LDG.E.LTC128B.U16 R222, desc[UR36][R216.64+0x2] ;  /* 0x00000224d8de7981 */ /* 0x000164000c1e1520 */
.L_x_32:
[----:B------:R-:W-:Y:S05]  /*2230*/  BSYNC B1 ;  /* 0x0000000000017941 */ /* 0x000fea0003800000 */
.L_x_31:
[----:B-----5:R-:W-:Y:S02]  /*2240*/  HADD2.F32 R120, -RZ, R222.H0_H0 ;  /* 0x200000deff787230 */ /* 0x020fe40000004100 */
[----:B------:R-:W-:-:S03]  /*2250*/  IMAD.SHL.U32 R218, R8, 0x8, RZ ;  /* 0x0000000808da7824 */ /* 0x000fc600078e00ff */
[----:B------:R-:W-:-:S04]  /*2260*/  FMUL R120, R120, R19 ;  /* 0x0000001378787220 */ /* 0x000fc80000400000 */
[----:B------:R-:W-:-:S05]  /*2270*/  FFMA R120, R121, R22, R120 ;  /* 0x0000001679787223 */ /* 0x000fca0000000078 */
[----:B------:R-:W-:-:S04]  /*2280*/  F2FP.F16.F32.PACK_AB R120, RZ, R120 ;  /* 0x00000078ff78723e */ /* 0x000fc800000000ff */
[----:B------:R-:W-:-:S05]  /*2290*/  PRMT R219, R120, 0x7610, R219 ;  /* 0x0000761078db7816 */ /* 0x000fca00000000db */
[----:B------:R1:W-:Y:S02]  /*22a0*/  @P0 STG.E.U16 desc[UR36][R20.64+0x2], R219 ;  /* 0x000002db14000986 */ /* 0x0003e4000c101524 */
[----:B-1----:R-:W-:-:S03]  /*22b0*/  SHF.L.U64.HI R219, R8, 0x3, R9 ;  /* 0x0000000308db7819 */ /* 0x002fc60000010209 */
[----:B------:R-:W-:-:S04]  /*22c0*/  IMAD.WIDE.U32 R120, R23, R8, R218 ;  /* 0x0000000817787225 */ /* 0x000fc800078e00da */
[----:B------:R-:W-:Y:S01]  /*22d0*/  IMAD.IADD R225, R221, 0x1, R121 ;  /* 0x00000001dde17824 */ /* 0x000fe200078e0279 */
[-C--:B------:R-:W-:Y:S02]  /*22e0*/  IADD3 R220, P0, R4, R120.reuse, RZ ;  /* 0x0000007804dc7210 */ /* 0x080fe40007f1e0ff */
[----:B------:R-:W-:-:S03]  /*22f0*/  IADD3 R223, P1, R12, R120, RZ ;  /* 0x000000780cdf7210 */ /* 0x000fc60007f3e0ff */
[----:B------:R-:W-:Y:S02]  /*2300*/  IMAD.X R221, R5, 0x1, R225, P0 ;  /* 0x0000000105dd7824 */ /* 0x000fe400000e06e1 */
[----:B------:R-:W-:-:S04]  /*2310*/  IMAD.WIDE.U32 R220, R6, UR43, R220 ;  /* 0x0000002b06dc7c25 */ /* 0x000fc8000f8e00dc */
[----:B------:R-:W-:Y:S01]  /*2320*/  IMAD.IADD R121, R7, 0x1, R221 ;  /* 0x0000000107797824 */ /* 0x000fe200078e02dd */
[----:B------:R-:W-:-:S04]  /*2330*/  LEA R120, P0, R220, R10, 0x1 ;  /* 0x0000000adc787211 */ /* 0x000fc800078008ff */
[-C--:B------:R-:W-:Y:S01]  /*2340*/  LEA.HI.X R121, R220, R11.reuse, R121, 0x1, P0 ;  /* 0x0000000bdc797211 */ /* 0x080fe200000f0c79 */
[----:B------:R-:W-:Y:S01]  /*2350*/  IMAD.X R220, R225, 0x1, R15, P1 ;  /* 0x00000001e1dc7824 */ /* 0x000fe200008e060f */
[----:B------:R-:W-:Y:S02]  /*2360*/  ISETP.GT.AND P0, PT, R3, 0x8, PT ;  /* 0x000000080300780c */ /* 0x000fe40003f04270 */
[C---:B------:R-:W-:Y:S02]  /*2370*/  LEA R226, P1, R223.reuse, R10, 0x1 ;  /* 0x0000000adfe27211 */ /* 0x040fe400078208ff */
[----:B------:R-:W-:Y:S02]  /*2380*/  ISETP.GT.AND P2, PT, R0, RZ, P0 ;  /* 0x000000ff0000720c */ /* 0x000fe40000744270 */
[----:B------:R-:W-:-:S11]  /*2390*/  LEA.HI.X R227, R223, R11, R220, 0x1, P1 ;  /* 0x0000000bdfe37211 */ /* 0x000fd600008f0cdc */
[----:B------:R-:W2:Y:S01]  /*23a0*/  @P2 LDG.E.LTC128B.U16 R222, desc[UR36][R226.64] ;  /* 0x00000024e2de2981 */ /* 0x000ea2000c1e1520 */
[----:B------:R-:W-:Y:S01]  /*23b0*/  MOV R223, UR6 ;  /* 0x0000000600df7c02 */ /* 0x000fe20008000f00 */
[----:B------:R-:W-:Y:S01]  /*23c0*/  IMAD.U32 R225, RZ, RZ, UR6 ;  /* 0x00000006ffe17e24 */ /* 0x000fe2000f8e00ff */
[----:B------:R-:W-:Y:S03]  /*23d0*/  BSSY B1, `(.L_x_33) ;  /* 0x000000f000017945 */ /* 0x000fe60003800000 */
[----:B------:R-:W-:Y:S02]  /*23e0*/  IMAD.SHL.U32 R223, R223, 0x10, RZ ;  /* 0x00000010dfdf7824 */ /* 0x000fe400078e00ff */
[----:B--2---:R-:W-:-:S05]  /*23f0*/  HADD2.F32 R220, -RZ, R222.H0_H0 ;  /* 0x200000deffdc7230 */ /* 0x004fca0000004100 */
[----:B------:R-:W-:Y:S01]  /*2400*/  FMUL R221, R220, R19 ;  /* 0x00000013dcdd7220 */ /* 0x000fe20000400000 */
[----:B------:R-:W-:-:S03]  /*2410*/  IADD3 R220, P1, R223, R20, RZ ;  /* 0x00000014dfdc7210 */ /* 0x000fc60007f3e0ff */
[----:B------:R-:W-:Y:S01]  /*2420*/  FFMA R221, R122, R22, R221 ;  /* 0x000000167add7223 */ /* 0x000fe200000000dd */
[----:B------:R-:W-:-:S04]  /*2430*/  IMAD.U32 R122, RZ, RZ, UR7 ;  /* 0x00000007ff7a7e24 */ /* 0x000fc8000f8e00ff */
[----:B------:R-:W-:Y:S02]  /*2440*/  F2FP.F16.F32.PACK_AB R221, RZ, R221 ;  /* 0x000000ddffdd723e */ /* 0x000fe400000000ff */
[--C-:B------:R-:W-:Y:S02]  /*2450*/  SHF.L.U64.HI R225, R225, 0x4, R122.reuse ;  /* 0x00000004e1e17819 */ /* 0x100fe4000001027a */
[----:B------:R-:W-:-:S03]  /*2460*/  PRMT R122, R221, 0x7610, R122 ;  /* 0x00007610dd7a7816 */ /* 0x000fc6000000007a */
[----:B------:R-:W-:Y:S01]  /*2470*/  IMAD.X R221, R225, 0x1, R21, P1 ;  /* 0x00000001e1dd7824 */ /* 0x000fe200008e0615 */
[----:B------:R-:W-:-:S04]  /*2480*/  ISETP.GT.AND P1, PT, R0, 0x1, P0 ;  /* 0x000000010000780c */ /* 0x000fc80000724270 */
[----:B------:R1:W-:Y:S09]  /*2490*/  @P2 STG.E.U16 desc[UR36][R220.64], R122 ;  /* 0x0000007adc002986 */ /* 0x0003f2000c101524 */
[----:B------:R-:W-:Y:S05]  /*24a0*/  @!P1 BRA `(.L_x_34) ;  /* 0x0000000000049947 */ /* 0x000fea0003800000 */
[----:B------:R2:W5:Y:S02]  /*24b0*/  LDG.E.LTC128B.U16 R222, desc[UR36][R120.64+0x2] ;  /* 0x0000022478de7981 */ /* 0x000564000c1e1520 */
.L_x_34:
[----:B------:R-:W-:Y:S05]  /*24c0*/  BSYNC B1 ;  /* 0x0000000000017941 */ /* 0x000fea0003800000 */
.L_x_33:
[----:B-1---5:R-:W-:Y:S01]  /*24d0*/  HADD2.F32 R122, -RZ, R222.H0_H0 ;  /* 0x200000deff7a7230 */ /* 0x022fe20000004100 */
[----:B------:R-:W-:Y:S04]  /*24e0*/  BSSY B1, `(.L_x_35) ;  /* 0x000000b000017945 */ /* 0x000fe80003800000 */
[----:B------:R-:W-:-:S04]  /*24f0*/  FMUL R122, R122, R19 ;  /* 0x000000137a7a7220 */ /* 0x000fc80000400000 */
[----:B------:R-:W-:Y:S01]  /*2500*/  FFMA R122, R123, R22, R122 ;  /* 0x000000167b7a7223 */ /* 0x000fe2000000007a */
[----:B------:R-:W-:-:S04]  /*2510*/  @P1 IMAD.MOV.U32 R123, RZ, RZ, R221 ;  /* 0x000000ffff7b1224 */ /* 0x000fc800078e00dd */
[----:B------:R-:W-:-:S04]  /*2520*/  F2FP.F16.F32.PACK_AB R122, RZ, R122 ;  /* 0x0000007aff7a723e */ /* 0x000fc800000000ff */
[----:B------:R-:W-:Y:S01]  /*2530*/  PRMT R224, R122, 0x7610, R224 ;  /* 0x000076107ae07816 */ /* 0x000fe200000000e0 */
[----:B------:R-:W-:-:S05]  /*2540*/  @P1 IMAD.MOV.U32 R122, RZ, RZ, R220 ;  /* 0x000000ffff7a1224 */ /* 0x000fca00078e00dc */
[----:B------:R1:W-:Y:S01]  /*2550*/  @P1 STG.E.U16 desc[UR36][R122.64+0x2], R224 ;  /* 0x000002e07a001986 */ /* 0x0003e2000c101524 */
[----:B------:R-:W-:-:S13]  /*2560*/  ISETP.GT.AND P1, PT, R0, 0x8, P3 ;  /* 0x000000080000780c */ /* 0x000fda0001f24270 */
[----:B-1----:R-:W-:Y:S05]  /*2570*/  @!P1 BRA `(.L_x_36) ;  /* 0x0000000000049947 */ /* 0x002fea0003800000 */
[----:B------:R1:W5:Y:S02]  /*2580*/  LDG.E.LTC128B.U16 R222, desc[UR36][R216.64+0x10] ;  /* 0x00001024d8de7981 */ /* 0x000364000c1e1520 */
.L_x_36:
[----:B------:R-:W-:Y:S05]  /*2590*/  BSYNC B1 ;  /* 0x0000000000017941 */ /* 0x000fea0003800000 */
.L_x_35:
[----:B-----5:R-:W-:Y:S01]  /*25a0*/  HADD2.F32 R122, -RZ, R222.H0_H0 ;  /* 0x200000deff7a7230 */ /* 0x020fe20000004100 */
[----:B------:R-:W-:Y:S04]  /*25b0*/  BSSY B1, `(.L_x_37) ;  /* 0x0000008000017945 */ /* 0x000fe80003800000 */
[----:B------:R-:W-:-:S04]  /*25c0*/  FMUL R123, R122, R19 ;  /* 0x000000137a7b7220 */ /* 0x000fc80000400000 */
[----:B------:R-:W-:-:S05]  /*25d0*/  FFMA R123, R124, R22, R123 ;  /* 0x000000167c7b7223 */ /* 0x000fca000000007b */
[----:B------:R-:W-:-:S05]  /*25e0*/  F2FP.F16.F32.PACK_AB R123, RZ, R123 ;  /* 0x0000007bff7b723e */ /* 0x000fca00000000ff */
[----:B------:R3:W-:Y:S01]  /*25f0*/  @P1 STG.E.U16 desc[UR36][R20.64+0x10], R123 ;  /* 0x0000107b14001986 */ /* 0x0007e2000c101524 */
[----:B------:R-:W-:-:S13]  /*2600*/  ISETP.GT.AND P1, PT, R0, 0x9, P3 ;  /* 0x000000090000780c */ /* 0x000fda0001f24270 */
[----:B---3--:R-:W-:Y:S05]  /*2610*/  @!P1 BRA `(.L_x_38) ;  /* 0x0000000000049947 */ /* 0x008fea0003800000 */
[----:B------:R3:W5:Y:S02]  /*2620*/  LDG.E.LTC128B.U16 R222, desc[UR36][R216.64+0x12] ;  /* 0x00001224d8de7981 */ /* 0x000764000c1e1520 */
.L_x_38:
[----:B------:R-:W-:Y:S05]  /*2630*/  BSYNC B1 ;  /* 0x0000000000017941 */ /* 0x000fea0003800000 */
.L_x_37:
[----:B-----5:R-:W-:Y:S01]  /*2640*/  HADD2.F32 R122, -RZ, R222.H0_H0 ;  /* 0x200000deff7a7230 */ /* 0x020fe20000004100 */
[----:B------:R-:W-:Y:S01]  /*2650*/  ISETP.GT.AND P2, PT, R0, 0x8, P0 ;  /* 0x000000080000780c */ /* 0x000fe20000744270 */
[----:B------:R-:W-:Y:S03]  /*2660*/  BSSY B1, `(.L_x_39) ;  /* 0x0000007000017945 */ /* 0x000fe60003800000 */
[----:B------:R-:W-:-:S04]  /*2670*/  FMUL R122, R122, R19 ;  /* 0x000000137a7a7220 */ /* 0x000fc80000400000 */
[----:B------:R-:W-:-:S05]  /*2680*/  FFMA R122, R125, R22, R122 ;  /* 0x000000167d7a7223 */ /* 0x000fca000000007a */
[----:B------:R-:W-:-:S05]  /*2690*/  F2FP.F16.F32.PACK_AB R122, RZ, R122 ;  /* 0x0000007aff7a723e */ /* 0x000fca00000000ff */
[----:B------:R4:W-:Y:S01]  /*26a0*/  @P1 STG.E.U16 desc[UR36][R20.64+0x12], R122 ;  /* 0x0000127a14001986 */ /* 0x0009e2000c101524 */
[----:B------:R-:W-:Y:S05]  /*26b0*/  @!P2 BRA `(.L_x_40) ;  /* 0x000000000004a947 */ /* 0x000fea0003800000 */
[----:B------:R0:W5:Y:S02]  /*26c0*/  LDG.E.LTC128B.U16 R222, desc[UR36][R120.64+0x10] ;  /* 0x0000102478de7981 */ /* 0x000164000c1e1520 */
.L_x_40:
[----:B------:R-:W-:Y:S05]  /*26d0*/  BSYNC B1 ;  /* 0x0000000000017941 */ /* 0x000fea0003800000 */
.L_x_39:
[----:B----45:R-:W-:Y:S01]  /*26e0*/  HADD2.F32 R122, -RZ, R222.H0_H0 ;  /* 0x200000deff7a7230 */ /* 0x030fe20000004100 */
[----:B------:R-:W-:Y:S01]  /*26f0*/  ISETP.GT.AND P1, PT, R0, 0x9, P0 ;  /* 0x000000090000780c */ /* 0x000fe20000724270 */
[----:B------:R-:W-:Y:S03]  /*2700*/  BSSY B1, `(.L_x_41) ;  /* 0x000000a000017945 */ /* 0x000fe60003800000 */
[----:B------:R-:W-:Y:S01]  /*2710*/  FMUL R123, R122, R19 ;  /* 0x000000137a7b7220 */ /* 0x000fe20000400000 */
[----:B------:R-:W-:-:S03]  /*2720*/  @P2 MOV R122, R220 ;  /* 0x000000dc007a2202 */ /* 0x000fc60000000f00 */
[----:B------:R-:W-:-:S05]  /*2730*/  FFMA R123, R126, R22, R123 ;  /* 0x000000167e7b7223 */ /* 0x000fca000000007b */
[----:B------:R-:W-:-:S04]  /*2740*/  F2FP.F16.F32.PACK_AB R123, RZ, R123 ;  /* 0x0000007bff7b723e */ /* 0x000fc800000000ff */
[----:B------:R-:W-:Y:S01]  /*2750*/  PRMT R124, R123, 0x7610, R124 ;  /* 0x000076107b7c7816 */ /* 0x000fe2000000007c */
[----:B------:R-:W-:-:S05]  /*2760*/  @P2 IMAD.MOV.U32 R123, RZ, RZ, R221 ;  /* 0x000000ffff7b2224 */ /* 0x000fca00078e00dd */
[----:B------:R4:W-:Y:S01]  /*2770*/  @P2 STG.E.U16 desc[UR36][R122.64+0x10], R124 ;  /* 0x0000107c7a002986 */ /* 0x0009e2000c101524 */
[----:B------:R-:W-:Y:S05]  /*2780*/  @!P1 BRA `(.L_x_42) ;  /* 0x0000000000049947 */ /* 0x000fea0003800000 */
[----:B------:R0:W5:Y:S02]  /*2790*/  LDG.E.LTC128B.U16 R222, desc[UR36][R120.64+0x12] ;  /* 0x0000122478de7981 */ /* 0x000164000c1e1520 */
.L_x_42:
[----:B------:R-:W-:Y:S05]  /*27a0*/  BSYNC B1 ;  /* 0x0000000000017941 */ /* 0x000fea0003800000 */
.L_x_41:
[----:B----45:R-:W-:Y:S01]  /*27b0*/  HADD2.F32 R122, -RZ, R222.H0_H0 ;  /* 0x200000deff7a7230 */ /* 0x030fe20000004100 */
[----:B------:R-:W-:Y:S01]  /*27c0*/  ISETP.GT.AND P2, PT, R0, 0x10, P3 ;  /* 0x000000100000780c */ /* 0x000fe20001f44270 */
[----:B------:R-:W-:Y:S01]  /*27d0*/  @P1 IMAD.MOV.U32 R123, RZ, RZ, R221 ;  /* 0x000000ffff7b1224 */ /* 0x000fe200078e00dd */
[----:B------:R-:W-:Y:S02]  /*27e0*/  BSSY B1, `(.L_x_43) ;  /* 0x0000009000017945 */ /* 0x000fe40003800000 */
[----:B------:R-:W-:-:S04]  /*27f0*/  FMUL R122, R122, R19 ;  /* 0x000000137a7a7220 */ /* 0x000fc80000400000 */
[----:B------:R-:W-:-:S05]  /*2800*/  FFMA R122, R127, R22, R122 ;  /* 0x000000167f7a7223 */ /* 0x000fca000000007a */
[----:B------:R-:W-:-:S04]  /*2810*/  F2FP.F16.F32.PACK_AB R122, RZ, R122 ;  /* 0x0000007aff7a723e */ /* 0x000fc800000000ff */
[----:B------:R-:W-:Y:S01]  /*2820*/  PRMT R124, R122, 0x7610, R124 ;  /* 0x000076107a7c7816 */ /* 0x000fe2000000007c */
[----:B------:R-:W-:-:S05]  /*2830*/  @P1 IMAD.MOV.U32 R122, RZ, RZ, R220 ;  /* 0x000000ffff7a1224 */ /* 0x000fca00078e00dc */
[----:B------:R4:W-:Y:S01]  /*2840*/  @P1 STG.E.U16 desc[UR36][R122.64+0x12], R124 ;  /* 0x0000127c7a001986 */ /* 0x0009e2000c101524 */
[----:B------:R-:W-:Y:S05]  /*2850*/  @!P2 BRA `(.L_x_44) ;  /* 0x000000000004a947 */ /* 0x000fea0003800000 */
[----:B------:R0:W5:Y:S02]  /*2860*/  LDG.E.LTC128B.U16 R222, desc[UR36][R216.64+0x20] ;  /* 0x00002024d8de7981 */ /* 0x000164000c1e1520 */
.L_x_44:
[----:B------:R-:W-:Y:S05]  /*2870*/  BSYNC B1 ;  /* 0x0000000000017941 */ /* 0x000fea0003800000 */
.L_x_43:
[----:B----45:R-:W-:Y:S01]  /*2880*/  HADD2.F32 R122, -RZ, R222.H0_H0 ;  /* 0x200000deff7a7230 */ /* 0x030fe20000004100 */
        /* <DEDUP_REMOVED lines=8> */
.L_x_46:
[----:B------:R-:W-:Y:S05]  /*2910*/  BSYNC B1 ;  /* 0x0000000000017941 */ /* 0x000fea0003800000 */
.L_x_45:
        /* <DEDUP_REMOVED lines=9> */
.L_x_48:
[----:B------:R-:W-:Y:S05]  /*29b0*/  BSYNC B1 ;  /* 0x0000000000017941 */ /* 0x000fea0003800000 */
.L_x_47:
[----:B0----5:R-:W-:Y:S01]  /*29c0*/  HADD2.F32 R122, -RZ, R222.H0_H0 ;  /* 0x200000deff7a7230 */ /* 0x021fe20000004100 */
[----:B------:R-:W-:Y:S01]  /*29d0*/  ISETP.GT.AND P1, PT, R0, 0x11, P0 ;  /* 0x000000110000780c */ /* 0x000fe20000724270 */
[----:B------:R-:W-:Y:S03]  /*29e0*/  BSSY B1, `(.L_x_49) ;  /* 0x000000a000017945 */ /* 0x000fe60003800000 */
[----:B----4-:R-:W-:Y:S01]  /*29f0*/  FMUL R123, R122, R19 ;  /* 0x000000137a7b7220 */ /* 0x010fe20000400000 */
[----:B------:R-:W-:-:S03]  /*2a00*/  @P2 IMAD.MOV.U32 R122, RZ, RZ, R220 ;  /* 0x000000ffff7a2224 */ /* 0x000fc600078e00dc */
[----:B------:R-:W-:-:S05]  /*2a10*/  FFMA R123, R130, R22, R123 ;  /* 0x00000016827b7223 */ /* 0x000fca000000007b */
[----:B------:R-:W-:-:S04]  /*2a20*/  F2FP.F16.F32.PACK_AB R123, RZ, R123 ;  /* 0x0000007bff7b723e */ /* 0x000fc800000000ff */
[----:B------:R-:W-:Y:S01]  /*2a30*/  PRMT R124, R123, 0x7610, R124 ;  /* 0x000076107b7c7816 */ /* 0x000fe2000000007c */
[----:B------:R-:W-:-:S05]  /*2a40*/  @P2 IMAD.MOV.U32 R123, RZ, RZ, R221 ;  /* 0x000000ffff7b2224 */ /* 0x000fca00078e00dd */
[----:B------:R0:W-:Y:S01]  /*2a50*/  @P2 STG.E.U16 desc[UR36][R122.64+0x20], R124 ;  /* 0x0000207c7a002986 */ /* 0x0001e2000c101524 */
[----:B------:R-:W-:Y:S05]  /*2a60*/  @!P1 BRA `(.L_x_50) ;  /* 0x0000000000049947 */ /* 0x000fea0003800000 */
[----:B------:R4:W5:Y:S02]  /*2a70*/  LDG.E.LTC128B.U16 R222, desc[UR36][R120.64+0x22] ;  /* 0x0000222478de7981 */ /* 0x000964000c1e1520 */
.L_x_50:
[----:B------:R-:W-:Y:S05]  /*2a80*/  BSYNC B1 ;  /* 0x0000000000017941 */ /* 0x000fea0003800000 */
.L_x_49:
[----:B0----5:R-:W-:Y:S01]  /*2a90*/  HADD2.F32 R122, -RZ, R222.H0_H0 ;  /* 0x200000deff7a7230 */ /* 0x021fe20000004100 */
[----:B------:R-:W-:Y:S01]  /*2aa0*/  @P1 MOV R123, R221 ;  /* 0x000000dd007b1202 */ /* 0x000fe20000000f00 */
[----:B------:R-:W-:Y:S01]  /*2ab0*/  BSSY B1, `(.L_x_51) ;  /* 0x000000a000017945 */ /* 0x000fe20003800000 */
[----:B------:R-:W-:Y:S02]  /*2ac0*/  ISETP.GT.AND P2, PT, R0, 0x18, P3 ;  /* 0x000000180000780c */ /* 0x000fe40001f44270 */
        /* <DEDUP_REMOVED lines=8> */
.L_x_52:
[----:B------:R-:W-:Y:S05]  /*2b50*/  BSYNC B1 ;  /* 0x0000000000017941 */ /* 0x000fea0003800000 */
.L_x_51:
[----:B0----5:R-:W-:Y:S01]  /*2b60*/  HADD2.F32 R122, -RZ, R222.H0_H0 ;  /* 0x200000deff7a7230 */ /* 0x021fe20000004100 */
        /* <DEDUP_REMOVED lines=8> */
.L_x_54:
[----:B------:R-:W-:Y:S05]  /*2bf0*/  BSYNC B1 ;  /* 0x0000000000017941 */ /* 0x000fea0003800000 */
.L_x_53:
        /* <DEDUP_REMOVED lines=9> */
.L_x_56:
[----:B------:R-:W-:Y:S05]  /*2c90*/  BSYNC B1 ;  /* 0x0000000000017941 */ /* 0x000fea0003800000 */
.L_x_55:
[----:B0----5:R-:W-:Y:S01]  /*2ca0*/  HADD2.F32 R122, -RZ, R222.H0_H0 ;  /* 0x200000deff7a7230 */ /* 0x021fe20000004100 */
[----:B------:R-:W-:Y:S01]  /*2cb0*/  ISETP.GT.AND P1, PT, R0, 0x19, P0 ;  /* 0x000000190000780c */ /* 0x000fe20000724270 */
[----:B------:R-:W-:Y:S03]  /*2cc0*/  BSSY B1, `(.L_x_57) ;  /* 0x000000a000017945 */ /* 0x000fe60003800000 */
[----:B------:R-:W-:Y:S01]  /*2cd0*/  FMUL R123, R122, R19 ;  /* 0x000000137a7b7220 */ /* 0x000fe20000400000 */
        /* <DEDUP_REMOVED lines=8> */
.L_x_58:
[----:B------:R-:W-:Y:S05]  /*2d60*/  BSYNC B1 ;  /* 0x0000000000017941 */ /* 0x000fea0003800000 */
.L_x_57:
[----:B0----5:R-:W-:Y:S01]  /*2d70*/  HADD2.F32 R122, -RZ, R222.H0_H0 ;  /* 0x200000deff7a7230 */ /* 0x021fe20000004100 */
        /* <DEDUP_REMOVED lines=11> */
.L_x_60:
[----:B------:R-:W-:Y:S05]  /*2e30*/  BSYNC B1 ;  /* 0x0000000000017941 */ /* 0x000fea0003800000 */
.L_x_59:
        /* <DEDUP_REMOVED lines=9> */
.L_x_62:
[----:B------:R-:W-:Y:S05]  /*2ed0*/  BSYNC B1 ;  /* 0x0000000000017941 */ /* 0x000fea0003800000 */
.L_x_61:
        /* <DEDUP_REMOVED lines=9> */
.L_x_64:
[----:B------:R-:W-:Y:S05]  /*2f70*/  BSYNC B1 ;  /* 0x0000000000017941 */ /* 0x000fea0003800000 */
.L_x_63:
        /* <DEDUP_REMOVED lines=12> */
.L_x_66:
[----:B------:R-:W-:Y:S05]  /*3040*/  BSYNC B1 ;  /* 0x0000000000017941 */ /* 0x000fea0003800000 */
.L_x_65:
[----:B0----5:R-:W-:Y:S01]  /*3050*/  HADD2.F32 R122, -RZ, R222.H0_H0 ;  /* 0x200000deff7a7230 */ /* 0x021fe20000004100 */
[----:B------:R-:W-:Y:S01]  /*3060*/  ISETP.GT.AND P2, PT, R0, 0x28, P3 ;  /* 0x000000280000780c */ /* 0x000fe20001f44270 */
[----:B------:R-:W-:Y:S01]  /*3070*/  @P1 IMAD.MOV.U32 R123, RZ, RZ, R221 ;  /* 0x000000ffff7b1224 */ /* 0x000fe200078e00dd */
[----:B------:R-:W-:Y:S02]  /*3080*/  BSSY B1, `(.L_x_67) ;  /* 0x0000009000017945 */ /* 0x000fe40003800000 */
[----:B------:R-:W-:-:S04]  /*3090*/  FMUL R122, R122, R19 ;  /* 0x000000137a7a7220 */ /* 0x000fc80000400000 */
[----:B------:R-:W-:-:S05]  /*30a0*/  FFMA R122, R139, R22, R122 ;  /* 0x000000168b7a7223 */ /* 0x000fca000000007a */
[----:B------:R-:W-:-:S04]  /*30b0*/  F2FP.F16.F32.PACK_AB R122, RZ, R122 ;  /* 0x0000007aff7a723e */ /* 0x000fc800000000ff */
[----:B------:R-:W-:Y:S02]  /*30c0*/  PRMT R124, R122, 0x7610, R124 ;  /* 0x000076107a7c7816 */ /* 0x000fe4000000007c */
[----:B------:R-:W-:-:S05]  /*30d0*/  @P1 MOV R122, R220 ;  /* 0x000000dc007a1202 */ /* 0x000fca0000000f00 */
[----:B------:R0:W-:Y:S01]  /*30e0*/  @P1 STG.E.U16 desc[UR36][R122.64+0x42], R124 ;  /* 0x0000427c7a001986 */ /* 0x0001e2000c101524 */
[----:B------:R-:W-:Y:S05]  /*30f0*/  @!P2 BRA `(.L_x_68) ;  /* 0x000000000004a947 */ /* 0x000fea0003800000 */
[----:B------:R0:W5:Y:S02]  /*3100*/  LDG.E.LTC128B.U16 R222, desc[UR36][R216.64+0x50] ;  /* 0x00005024d8de7981 */ /* 0x000164000c1e1520 */
.L_x_68:
[----:B------:R-:W-:Y:S05]  /*3110*/  BSYNC B1 ;  /* 0x0000000000017941 */ /* 0x000fea0003800000 */
.L_x_67:
        /* <DEDUP_REMOVED lines=9> */
.L_x_70:
[----:B------:R-:W-:Y:S05]  /*31b0*/  BSYNC B1 ;  /* 0x0000000000017941 */ /* 0x000fea0003800000 */
.L_x_69:
        /* <DEDUP_REMOVED lines=9> */
.L_x_72:
[----:B------:R-:W-:Y:S05]  /*3250*/  BSYNC B1 ;  /* 0x0000000000017941 */ /* 0x000fea0003800000 */
.L_x_71:
        /* <DEDUP_REMOVED lines=12> */
.L_x_74:
[----:B------:R-:W-:Y:S05]  /*3320*/  BSYNC B1 ;  /* 0x0000000000017941 */ /* 0x000fea0003800000 */
.L_x_73:
        /* <DEDUP_REMOVED lines=12> */
.L_x_76:
[----:B------:R-:W-:Y:S05]  /*33f0*/  BSYNC B1 ;  /* 0x0000000000017941 */ /* 0x000fea0003800000 */
.L_x_75:
        /* <DEDUP_REMOVED lines=9> */
.L_x_78:
[----:B------:R-:W-:Y:S05]  /*3490*/  BSYNC B1 ;  /* 0x0000000000017941 */ /* 0x000fea0003800000 */
.L_x_77:
        /* <DEDUP_REMOVED lines=9> */
.L_x_80:
[----:B------:R-:W-:Y:S05]  /*3530*/  BSYNC B1 ;  /* 0x0000000000017941 */ /* 0x000fea0003800000 */
.L_x_79:
[----:B0----5:R-:W-:Y:S01]  /*3540*/  HADD2.F32 R122, -RZ, R222.H0_H0 ;  /* 0x200000deff7a7230 */ /* 0x021fe20000004100 */
[----:B------:R-:W-:Y:S01]  /*3550*/  ISETP.GT.AND P1, PT, R0, 0x31, P0 ;  /* 0x000000310000780c */ /* 0x000fe20000724270 */
[----:B------:R-:W-:Y:S03]  /*3560*/  BSSY B1, `(.L_x_81) ;  /* 0x000000a000017945 */ /* 0x000fe60003800000 */
[----:B------:R-:W-:Y:S01]  /*3570*/  FMUL R123, R122, R19 ;  /* 0x000000137a7b7220 */ /* 0x000fe20000400000 */
[----:B------:R-:W-:-:S03]  /*3580*/  @P2 IMAD.MOV.U32 R122, RZ, RZ, R220 ;  /* 0x000000ffff7a2224 */ /* 0x000fc600078e00dc */
[----:B------:R-:W-:-:S05]  /*3590*/  FFMA R123, R146, R22, R123 ;  /* 0x00000016927b7223 */ /* 0x000fca000000007b */
[----:B------:R-:W-:-:S04]  /*35a0*/  F2FP.F16.F32.PACK_AB R123, RZ, R123 ;  /* 0x0000007bff7b723e */ /* 0x000fc800000000ff */
[----:B------:R-:W-:Y:S02]  /*35b0*/  PRMT R124, R123, 0x7610, R124 ;  /* 0x000076107b7c7816 */ /* 0x000fe4000000007c */
[----:B------:R-:W-:-:S05]  /*35c0*/  @P2 MOV R123, R221 ;  /* 0x000000dd007b2202 */ /* 0x000fca0000000f00 */
[----:B------:R0:W-:Y:S01]  /*35d0*/  @P2 STG.E.U16 desc[UR36][R122.64+0x60], R124 ;  /* 0x0000607c7a002986 */ /* 0x0001e2000c101524 */
[----:B------:R-:W-:Y:S05]  /*35e0*/  @!P1 BRA `(.L_x_82) ;  /* 0x0000000000049947 */ /* 0x000fea0003800000 */
[----:B------:R0:W5:Y:S02]  /*35f0*/  LDG.E.LTC128B.U16 R222, desc[UR36][R120.64+0x62] ;  /* 0x0000622478de7981 */ /* 0x000164000c1e1520 */
.L_x_82:
[----:B------:R-:W-:Y:S05]  /*3600*/  BSYNC B1 ;  /* 0x0000000000017941 */ /* 0x000fea0003800000 */
.L_x_81:
        /* <DEDUP_REMOVED lines=12> */
.L_x_84:
[----:B------:R-:W-:Y:S05]  /*36d0*/  BSYNC B1 ;  /* 0x0000000000017941 */ /* 0x000fea0003800000 */
.L_x_83:
        /* <DEDUP_REMOVED lines=9> */
.L_x_86:
[----:B------:R-:W-:Y:S05]  /*3770*/  BSYNC B1 ;  /* 0x0000000000017941 */ /* 0x000fea0003800000 */
.L_x_85:
        /* <DEDUP_REMOVED lines=9> */
.L_x_88:
[----:B------:R-:W-:Y:S05]  /*3810*/  BSYNC B1 ;  /* 0x0000000000017941 */ /* 0x000fea0003800000 */
.L_x_87:
        /* <DEDUP_REMOVED lines=12> */
.L_x_90:
[----:B------:R-:W-:Y:S05]  /*38e0*/  BSYNC B1 ;  /* 0x0000000000017941 */ /* 0x000fea0003800000 */
.L_x_89:
        /* <DEDUP_REMOVED lines=12> */
.L_x_92:
[----:B------:R-:W-:Y:S05]  /*39b0*/  BSYNC B1 ;  /* 0x0000000000017941 */ /* 0x000fea0003800000 */
.L_x_91:
        /* <DEDUP_REMOVED lines=9> */
.L_x_94:
[----:B------:R-:W-:Y:S05]  /*3a50*/  BSYNC B1 ;  /* 0x0000000000017941 */ /* 0x000fea0003800000 */
.L_x_93:
        /* <DEDUP_REMOVED lines=9> */
.L_x_96:
[----:B------:R-:W-:Y:S05]  /*3af0*/  BSYNC B1 ;  /* 0x0000000000017941 */ /* 0x000fea0003800000 */
.L_x_95:
[----:B0----5:R-:W-:Y:S01]  /*3b00*/  HADD2.F32 R122, -RZ, R222.H0_H0 ;  /* 0x200000deff7a7230 */ /* 0x021fe20000004100 */
        /* <DEDUP_REMOVED lines=11> */
.L_x_98:
[----:B------:R-:W-:Y:S05]  /*3bc0*/  BSYNC B1 ;  /* 0x0000000000017941 */ /* 0x000fea0003800000 */
.L_x_97:
        /* <DEDUP_REMOVED lines=12> */
.L_x_100:
[----:B------:R-:W-:Y:S05]  /*3c90*/  BSYNC B1 ;  /* 0x0000000000017941 */ /* 0x000fea0003800000 */
.L_x_99:
        /* <DEDUP_REMOVED lines=9> */
.L_x_102:
[----:B------:R-:W-:Y:S05]  /*3d30*/  BSYNC B1 ;  /* 0x0000000000017941 */ /* 0x000fea0003800000 */
.L_x_101:
        /* <DEDUP_REMOVED lines=9> */
.L_x_104:
[----:B------:R-:W-:Y:S05]  /*3dd0*/  BSYNC B1 ;  /* 0x0000000000017941 */ /* 0x000fea0003800000 */
.L_x_103:
        /* <DEDUP_REMOVED lines=12> */
.L_x_106:
[----:B------:R-:W-:Y:S05]  /*3ea0*/  BSYNC B1 ;  /* 0x0000000000017941 */ /* 0x000fea0003800000 */
.L_x_105:
        /* <DEDUP_REMOVED lines=12> */
.L_x_108:
[----:B------:R-:W-:Y:S05]  /*3f70*/  BSYNC B1 ;  /* 0x0000000000017941 */ /* 0x000fea0003800000 */
.L_x_107:
        /* <DEDUP_REMOVED lines=9> */
.L_x_110:
[----:B------:R-:W-:Y:S05]  /*4010*/  BSYNC B1 ;  /* 0x0000000000017941 */ /* 0x000fea0003800000 */
.L_x_109:
        /* <DEDUP_REMOVED lines=9> */
.L_x_112:
[----:B------:R-:W-:Y:S05]  /*40b0*/  BSYNC B1 ;  /* 0x0000000000017941 */ /* 0x000fea0003800000 */
.L_x_111:
        /* <DEDUP_REMOVED lines=12> */
.L_x_114:
[----:B------:R-:W-:Y:S05]  /*4180*/  BSYNC B1 ;  /* 0x0000000000017941 */ /* 0x000fea0003800000 */
.L_x_113:
        /* <DEDUP_REMOVED lines=12> */
.L_x_116:
[----:B------:R-:W-:Y:S05]  /*4250*/  BSYNC B1 ;  /* 0x0000000000017941 */ /* 0x000fea0003800000 */
.L_x_115:
        /* <DEDUP_REMOVED lines=9> */
.L_x_118:
[----:B------:R-:W-:Y:S05]  /*42f0*/  BSYNC B1 ;  /* 0x0000000000017941 */ /* 0x000fea0003800000 */
.L_x_117:
        /* <DEDUP_REMOVED lines=9> */
.L_x_120:
[----:B------:R-:W-:Y:S05]  /*4390*/  BSYNC B1 ;  /* 0x0000000000017941 */ /* 0x000fea0003800000 */
.L_x_119:
        /* <DEDUP_REMOVED lines=12> */
.L_x_122:
[----:B------:R-:W-:Y:S05]  /*4460*/  BSYNC B1 ;  /* 0x0000000000017941 */ /* 0x000fea0003800000 */
.L_x_121:
        /* <DEDUP_REMOVED lines=12> */
.L_x_124:
[----:B------:R-:W-:Y:S05]  /*4530*/  BSYNC B1 ;  /* 0x0000000000017941 */ /* 0x000fea0003800000 */
.L_x_123:
        /* <DEDUP_REMOVED lines=9> */
.L_x_126:
[----:B------:R-:W-:Y:S05]  /*45d0*/  BSYNC B1 ;  /* 0x0000000000017941 */ /* 0x000fea0003800000 */
.L_x_125:
        /* <DEDUP_REMOVED lines=9> */
.L_x_128:
[----:B------:R-:W-:Y:S05]  /*4670*/  BSYNC B1 ;  /* 0x0000000000017941 */ /* 0x000fea0003800000 */
.L_x_127:
        /* <DEDUP_REMOVED lines=12> */
.L_x_130:
[----:B------:R-:W-:Y:S05]  /*4740*/  BSYNC B1 ;  /* 0x0000000000017941 */ /* 0x000fea0003800000 */
.L_x_129:
        /* <DEDUP_REMOVED lines=12> */
.L_x_132:
[----:B------:R-:W-:Y:S05]  /*4810*/  BSYNC B1 ;  /* 0x0000000000017941 */ /* 0x000fea0003800000 */
.L_x_131:
        /* <DEDUP_REMOVED lines=9> */
.L_x_134:
[----:B------:R-:W-:Y:S05]  /*48b0*/  BSYNC B1 ;  /* 0x0000000000017941 */ /* 0x000fea0003800000 */
.L_x_133:
        /* <DEDUP_REMOVED lines=9> */
.L_x_136:
[----:B------:R-:W-:Y:S05]  /*4950*/  BSYNC B1 ;  /* 0x0000000000017941 */ /* 0x000fea0003800000 */
.L_x_135:
        /* <DEDUP_REMOVED lines=12> */
.L_x_138:
[----:B------:R-:W-:Y:S05]  /*4a20*/  BSYNC B1 ;  /* 0x0000000000017941 */ /* 0x000fea0003800000 */
.L_x_137:
        /* <DEDUP_REMOVED lines=12> */
.L_x_140:
[----:B------:R-:W-:Y:S05]  /*4af0*/  BSYNC B1 ;  /* 0x0000000000017941 */ /* 0x000fea0003800000 */
.L_x_139:
        /* <DEDUP_REMOVED lines=9> */
.L_x_142:
[----:B------:R-:W-:Y:S05]  /*4b90*/  BSYNC B1 ;  /* 0x0000000000017941 */ /* 0x000fea0003800000 */
.L_x_141:
        /* <DEDUP_REMOVED lines=9> */
.L_x_144:
[----:B------:R-:W-:Y:S05]  /*4c30*/  BSYNC B1 ;  /* 0x0000000000017941 */ /* 0x000fea0003800000 */
.L_x_143:
        /* <DEDUP_REMOVED lines=12> */
.L_x_146:
[----:B------:R-:W-:Y:S05]  /*4d00*/  BSYNC B1 ;  /* 0x0000000000017941 */ /* 0x000fea0003800000 */
.L_x_145:
        /* <DEDUP_REMOVED lines=12> */
.L_x_148:
[----:B------:R-:W-:Y:S05]  /*4dd0*/  BSYNC B1 ;  /* 0x0000000000017941 */ /* 0x000fea0003800000 */
.L_x_147:
        /* <DEDUP_REMOVED lines=9> */
.L_x_150:
[----:B------:R-:W-:Y:S05]  /*4e70*/  BSYNC B1 ;  /* 0x0000000000017941 */ /* 0x000fea0003800000 */
.L_x_149:
        /* <DEDUP_REMOVED lines=9> */
.L_x_152:
[----:B------:R-:W-:Y:S05]  /*4f10*/  BSYNC B1 ;  /* 0x0000000000017941 */ /* 0x000fea0003800000 */
.L_x_151:
        /* <DEDUP_REMOVED lines=12> */
.L_x_154:
[----:B------:R-:W-:Y:S05]  /*4fe0*/  BSYNC B1 ;  /* 0x0000000000017941 */ /* 0x000fea0003800000 */
.L_x_153:
        /* <DEDUP_REMOVED lines=12> */
.L_x_156:
[----:B------:R-:W-:Y:S05]  /*50b0*/  BSYNC B1 ;  /* 0x0000000000017941 */ /* 0x000fea0003800000 */
.L_x_155:
        /* <DEDUP_REMOVED lines=9> */
.L_x_158:
[----:B------:R-:W-:Y:S05]  /*5150*/  BSYNC B1 ;  /* 0x0000000000017941 */ /* 0x000fea0003800000 */
.L_x_157:
        /* <DEDUP_REMOVED lines=9> */
.L_x_160:
[----:B------:R-:W-:Y:S05]  /*51f0*/  BSYNC B1 ;  /* 0x0000000000017941 */ /* 0x000fea0003800000 */
.L_x_159:
        /* <DEDUP_REMOVED lines=12> */
.L_x_162:
[----:B------:R-:W-:Y:S05]  /*52c0*/  BSYNC B1 ;  /* 0x0000000000017941 */ /* 0x000fea0003800000 */
.L_x_161:
        /* <DEDUP_REMOVED lines=12> */
.L_x_164:
[----:B------:R-:W-:Y:S05]  /*5390*/  BSYNC B1 ;  /* 0x0000000000017941 */ /* 0x000fea0003800000 */
.L_x_163:
        /* <DEDUP_REMOVED lines=9> */
.L_x_166:
[----:B------:R-:W-:Y:S05]  /*5430*/  BSYNC B1 ;  /* 0x0000000000017941 */ /* 0x000fea0003800000 */
.L_x_165:
        /* <DEDUP_REMOVED lines=9> */
.L_x_168:
[----:B------:R-:W-:Y:S05]  /*54d0*/  BSYNC B1 ;  /* 0x0000000000017941 */ /* 0x000fea0003800000 */
.L_x_167:
        /* <DEDUP_REMOVED lines=12> */
.L_x_170:
[----:B------:R-:W-:Y:S05]  /*55a0*/  BSYNC B1 ;  /* 0x0000000000017941 */ /* 0x000fea0003800000 */
.L_x_169:
        /* <DEDUP_REMOVED lines=12> */
.L_x_172:
[----:B------:R-:W-:Y:S05]  /*5670*/  BSYNC B1 ;  /* 0x0000000000017941 */ /* 0x000fea0003800000 */
.L_x_171:
        /* <DEDUP_REMOVED lines=9> */
.L_x_174:
[----:B------:R-:W-:Y:S05]  /*5710*/  BSYNC B1 ;  /* 0x0000000000017941 */ /* 0x000fea0003800000 */
.L_x_173:
        /* <DEDUP_REMOVED lines=9> */
.L_x_176:
[----:B------:R-:W-:Y:S05]  /*57b0*/  BSYNC B1 ;  /* 0x0000000000017941 */ /* 0x000fea0003800000 */
.L_x_175:
        /* <DEDUP_REMOVED lines=12> */
.L_x_178:
[----:B------:R-:W-:Y:S05]  /*5880*/  BSYNC B1 ;  /* 0x0000000000017941 */ /* 0x000fea0003800000 */
.L_x_177:
        /* <DEDUP_REMOVED lines=12> */
.L_x_180:
[----:B------:R-:W-:Y:S05]  /*5950*/  BSYNC B1 ;  /* 0x0000000000017941 */ /* 0x000fea0003800000 */
.L_x_179:
        /* <DEDUP_REMOVED lines=9> */
.L_x_182:
[----:B------:R-:W-:Y:S05]  /*59f0*/  BSYNC B1 ;  /* 0x0000000000017941 */ /* 0x000fea0003800000 */
.L_x_181:
        /* <DEDUP_REMOVED lines=9> */
.L_x_184:
[----:B------:R-:W-:Y:S05]  /*5a90*/  BSYNC B1 ;  /* 0x0000000000017941 */ /* 0x000fea0003800000 */
.L_x_183:
        /* <DEDUP_REMOVED lines=12> */
.L_x_186:
[----:B------:R-:W-:Y:S05]  /*5b60*/  BSYNC B1 ;  /* 0x0000000000017941 */ /* 0x000fea0003800000 */
.L_x_185:
        /* <DEDUP_REMOVED lines=12> */
.L_x_188:
[----:B------:R-:W-:Y:S05]  /*5c30*/  BSYNC B1 ;  /* 0x0000000000017941 */ /* 0x000fea0003800000 */
.L_x_187:
        /* <DEDUP_REMOVED lines=9> */
.L_x_190:
[----:B------:R-:W-:Y:S05]  /*5cd0*/  BSYNC B1 ;  /* 0x0000000000017941 */ /* 0x000fea0003800000 */
.L_x_189:
        /* <DEDUP_REMOVED lines=9> */
.L_x_192:
[----:B------:R-:W-:Y:S05]  /*5d70*/  BSYNC B1 ;  /* 0x0000000000017941 */ /* 0x000fea0003800000 */
.L_x_191:
        /* <DEDUP_REMOVED lines=12> */
.L_x_194:
[----:B------:R-:W-:Y:S05]  /*5e40*/  BSYNC B1 ;  /* 0x0000000000017941 */ /* 0x000fea0003800000 */
.L_x_193:
        /* <DEDUP_REMOVED lines=12> */
.L_x_196:
[----:B------:R-:W-:Y:S05]  /*5f10*/  BSYNC B1 ;  /* 0x0000000000017941 */ /* 0x000fea0003800000 */
.L_x_195:
        /* <DEDUP_REMOVED lines=9> */
.L_x_198:
[----:B------:R-:W-:Y:S05]  /*5fb0*/  BSYNC B1 ;  /* 0x0000000000017941 */ /* 0x000fea0003800000 */
.L_x_197:
        /* <DEDUP_REMOVED lines=9> */
.L_x_200:
[----:B------:R-:W-:Y:S05]  /*6050*/  BSYNC B1 ;  /* 0x0000000000017941 */ /* 0x000fea0003800000 */
.L_x_199:
        /* <DEDUP_REMOVED lines=12> */
.L_x_202:
[----:B------:R-:W-:Y:S05]  /*6120*/  BSYNC B1 ;  /* 0x0000000000017941 */ /* 0x000fea0003800000 */
.L_x_201:
        /* <DEDUP_REMOVED lines=12> */
.L_x_204:
[----:B------:R-:W-:Y:S05]  /*61f0*/  BSYNC B1 ;  /* 0x0000000000017941 */ /* 0x000fea0003800000 */
.L_x_203:
        /* <DEDUP_REMOVED lines=9> */
.L_x_206:
[----:B------:R-:W-:Y:S05]  /*6290*/  BSYNC B1 ;  /* 0x0000000000017941 */ /* 0x000fea0003800000 */
.L_x_205:
        /* <DEDUP_REMOVED lines=9> */
.L_x_208:
[----:B------:R-:W-:Y:S05]  /*6330*/  BSYNC B1 ;  /* 0x0000000000017941 */ /* 0x000fea0003800000 */
.L_x_207:
        /* <DEDUP_REMOVED lines=12> */
.L_x_210:
[----:B------:R-:W-:Y:S05]  /*6400*/  BSYNC B1 ;  /* 0x0000000000017941 */ /* 0x000fea0003800000 */
.L_x_209:
        /* <DEDUP_REMOVED lines=12> */
.L_x_212:
[----:B------:R-:W-:Y:S05]  /*64d0*/  BSYNC B1 ;  /* 0x0000000000017941 */ /* 0x000fea0003800000 */
.L_x_211:
        /* <DEDUP_REMOVED lines=9> */
.L_x_214:
[----:B------:R-:W-:Y:S05]  /*6570*/  BSYNC B1 ;  /* 0x0000000000017941 */ /* 0x000fea0003800000 */
.L_x_213:
        /* <DEDUP_REMOVED lines=9> */
.L_x_216:
[----:B------:R-:W-:Y:S05]  /*6610*/  BSYNC B1 ;  /* 0x0000000000017941 */ /* 0x000fea0003800000 */
.L_x_215:
[----:B0----5:R-:W-:Y:S01]  /*6620*/  HADD2.F32 R122, -RZ, R222.H0_H0 ;  /* 0x200000deff7a7230 */ /* 0x021fe20000004100 */
[----:B------:R-:W-:Y:S01]  /*6630*/  ISETP.GT.AND P1, PT, R0, 0xb9, P0 ;  /* 0x000000b90000780c */ /* 0x000fe20000724270 */
[----:B------:R-:W-:Y:S01]  /*6640*/  BSSY B1, `(.L_x_217) ;  /* 0x000000b000017945 */ /* 0x000fe20003800000 */
[----:B------:R-:W-:Y:S02]  /*6650*/  IADD3 R127, P0, R23, 0x80, RZ ;  /* 0x00000080177f7810 */ /* 0x000fe40007f1e0ff */
        /* <DEDUP_REMOVED lines=9> */
.L_x_218:
[----:B------:R-:W-:Y:S05]  /*66f0*/  BSYNC B1 ;  /* 0x0000000000017941 */ /* 0x000fea0003800000 */
.L_x_217:
[----:B0-2-45:R-:W-:Y:S01]  /*6700*/  HADD2.F32 R120, -RZ, R222.H0_H0 ;  /* 0x200000deff787230 */ /* 0x035fe20000004100 */
[----:B------:R-:W-:Y:S01]  /*6710*/  BSSY B1, `(.L_x_219) ;  /* 0x0000011000017945 */ /* 0x000fe20003800000 */
[----:B------:R-:W-:Y:S01]  /*6720*/  IMAD.X R23, RZ, RZ, UR11, P0 ;  /* 0x0000000bff177e24 */ /* 0x000fe200080e06ff */
[----:B------:R-:W-:Y:S02]  /*6730*/  ISETP.GT.AND P0, PT, R3, 0x80, PT ;  /* 0x000000800300780c */ /* 0x000fe40003f04270 */
[----:B------:R-:W-:Y:S01]  /*6740*/  FMUL R120, R120, R19 ;  /* 0x0000001378787220 */ /* 0x000fe20000400000 */
[----:B------:R-:W-:Y:S01]  /*6750*/  IMAD R122, R23, R8, RZ ;  /* 0x00000008177a7224 */ /* 0x000fe200078e02ff */
[----:B------:R-:W-:Y:S02]  /*6760*/  ISETP.GT.AND P4, PT, R0, RZ, P0 ;  /* 0x000000ff0000720c */ /* 0x000fe40000784270 */
[----:B------:R-:W-:Y:S01]  /*6770*/  FFMA R215, R215, R22, R120 ;  /* 0x00000016d7d77223 */ /* 0x000fe20000000078 */
[----:B------:R-:W-:-:S02]  /*6780*/  IMAD R125, R127, R9, R122 ;  /* 0x000000097f7d7224 */ /* 0x000fc400078e027a */
[----:B------:R-:W-:Y:S02]  /*6790*/  IMAD.WIDE.U32 R120, R127, R8, R14 ;  /* 0x000000087f787225 */ /* 0x000fe400078e000e */
[----:B------:R-:W-:-:S03]  /*67a0*/  F2FP.F16.F32.PACK_AB R215, RZ, R215 ;  /* 0x000000d7ffd7723e */ /* 0x000fc600000000ff */
[----:B------:R-:W-:Y:S02]  /*67b0*/  IADD3 R9, R121, R125, RZ ;  /* 0x0000007d79097210 */ /* 0x000fe40007ffe0ff */
[----:B------:R0:W-:Y:S01]  /*67c0*/  @P1 STG.E.U16 desc[UR36][R220.64+0x172], R215 ;  /* 0x000172d7dc001986 */ /* 0x0001e2000c101524 */
[----:B------:R-:W-:-:S04]  /*67d0*/  LEA R122, P2, R120, R10, 0x1 ;  /* 0x0000000a787a7211 */ /* 0x000fc800078408ff */
[----:B------:R-:W-:Y:S01]  /*67e0*/  LEA.HI.X R123, R120, R11, R9, 0x1, P2 ;  /* 0x0000000b787b7211 */ /* 0x000fe200010f0c09 */
[----:B------:R-:W-:Y:S01]  /*67f0*/  IMAD.WIDE.U32 R120, R127, R8, R4 ;  /* 0x000000087f787225 */ /* 0x000fe200078e0004 */
[----:B------:R-:W-:Y:S07]  /*6800*/  @!P4 BRA `(.L_x_220) ;  /* 0x000000000004c947 */ /* 0x000fee0003800000 */
[----:B------:R2:W5:Y:S02]  /*6810*/  LDG.E.LTC128B.U16 R222, desc[UR36][R122.64] ;  /* 0x000000247ade7981 */ /* 0x000564000c1e1520 */
.L_x_220:
[----:B------:R-:W-:Y:S05]  /*6820*/  BSYNC B1 ;  /* 0x0000000000017941 */ /* 0x000fea0003800000 */
.L_x_219:
[----:B--2--5:R-:W-:Y:S01]  /*6830*/  HADD2.F32 R122, -RZ, R222.H0_H0 ;  /* 0x200000deff7a7230 */ /* 0x024fe20000004100 */
[----:B------:R-:W-:Y:S01]  /*6840*/  ISETP.GT.AND P2, PT, R0, 0x1, P0 ;  /* 0x000000010000780c */ /* 0x000fe20000744270 */
[----:B------:R-:W-:Y:S01]  /*6850*/  IMAD.IADD R121, R125, 0x1, R121 ;  /* 0x000000017d797824 */ /* 0x000fe200078e0279 */
[----:B------:R-:W-:Y:S01]  /*6860*/  BSSY B1, `(.L_x_221) ;  /* 0x0000010000017945 */ /* 0x000fe20003800000 */
[----:B------:R-:W-:Y:S02]  /*6870*/  IMAD.U32 R23, RZ, RZ, UR6 ;  /* 0x00000006ff177e24 */ /* 0x000fe4000f8e00ff */
[----:B------:R-:W-:Y:S01]  /*6880*/  FMUL R9, R122, R19 ;  /* 0x000000137a097220 */ /* 0x000fe20000400000 */
[----:B------:R-:W-:-:S04]  /*6890*/  IMAD.WIDE.U32 R122, R6, UR43, R120 ;  /* 0x0000002b067a7c25 */ /* 0x000fc8000f8e0078 */
[----:B------:R-:W-:Y:S01]  /*68a0*/  FFMA R9, R24, R22, R9 ;  /* 0x0000001618097223 */ /* 0x000fe20000000009 */
[----:B------:R-:W-:Y:S01]  /*68b0*/  IMAD.U32 R121, RZ, RZ, UR6 ;  /* 0x00000006ff797e24 */ /* 0x000fe2000f8e00ff */
[----:B------:R-:W-:Y:S01]  /*68c0*/  LEA R20, P1, R23, R20, 0x8 ;  /* 0x0000001417147211 */ /* 0x000fe200078240ff */
[----:B------:R-:W-:Y:S01]  /*68d0*/  IMAD.U32 R24, RZ, RZ, UR7 ;  /* 0x00000007ff187e24 */ /* 0x000fe2000f8e00ff */
[C---:B------:R-:W-:Y:S01]  /*68e0*/  LEA R120, P3, R122.reuse, R10, 0x1 ;  /* 0x0000000a7a787211 */ /* 0x040fe200078608ff */
[----:B------:R-:W-:Y:S01]  /*68f0*/  IMAD.IADD R23, R7, 0x1, R123 ;  /* 0x0000000107177824 */ /* 0x000fe200078e027b */
[----:B------:R-:W-:Y:S02]  /*6900*/  F2FP.F16.F32.PACK_AB R9, RZ, R9 ;  /* 0x00000009ff09723e */ /* 0x000fe400000000ff */
[----:B------:R-:W-:Y:S02]  /*6910*/  LEA.HI.X R21, R121, R21, R24, 0x8, P1 ;  /* 0x0000001579157211 */ /* 0x000fe400008f4418 */
[----:B------:R-:W-:-:S03]  /*6920*/  LEA.HI.X R121, R122, R11, R23, 0x1, P3 ;  /* 0x0000000b7a797211 */ /* 0x000fc600018f0c17 */
[----:B------:R2:W-:Y:S01]  /*6930*/  @P4 STG.E.U16 desc[UR36][R20.64], R9 ;  /* 0x0000000914004986 */ /* 0x0005e2000c101524 */
[----:B------:R-:W-:Y:S05]  /*6940*/  @!P2 BRA `(.L_x_222) ;  /* 0x000000000004a947 */ /* 0x000fea0003800000 */
[----:B------:R4:W5:Y:S02]  /*6950*/  LDG.E.LTC128B.U16 R222, desc[UR36][R120.64+0x2] ;  /* 0x0000022478de7981 */ /* 0x000964000c1e1520 */
.L_x_222:
[----:B------:R-:W-:Y:S05]  /*6960*/  BSYNC B1 ;  /* 0x0000000000017941 */ /* 0x000fea0003800000 */
.L_x_221:
[----:B-----5:R-:W-:Y:S01]  /*6970*/  HADD2.F32 R14, -RZ, R222.H0_H0 ;  /* 0x200000deff0e7230 */ /* 0x020fe20000004100 */
[----:B------:R-:W-:Y:S01]  /*6980*/  ISETP.GT.AND P1, PT, R3, 0x88, PT ;  /* 0x000000880300780c */ /* 0x000fe20003f24270 */
[----:B--2---:R-:W-:Y:S01]  /*6990*/  IMAD.WIDE.U32 R8, R127, R8, R218 ;  /* 0x000000087f087225 */ /* 0x004fe200078e00da */
[----:B------:R-:W-:Y:S03]  /*69a0*/  BSSY B1, `(.L_x_223) ;  /* 0x0000010000017945 */ /* 0x000fe60003800000 */
[----:B------:R-:W-:Y:S01]  /*69b0*/  FMUL R14, R14, R19 ;  /* 0x000000130e0e7220 */ /* 0x000fe20000400000 */
[----:B------:R-:W-:Y:S01]  /*69c0*/  IMAD.IADD R125, R125, 0x1, R9 ;  /* 0x000000017d7d7824 */ /* 0x000fe200078e0209 */
[----:B------:R-:W-:Y:S02]  /*69d0*/  IADD3 R13, P4, R12, R8, RZ ;  /* 0x000000080c0d7210 */ /* 0x000fe40007f9e0ff */
[----:B------:R-:W-:Y:S01]  /*69e0*/  FFMA R14, R25, R22, R14 ;  /* 0x00000016190e7223 */ /* 0x000fe2000000000e */
[----:B------:R-:W-:-:S02]  /*69f0*/  IADD3 R12, P5, R4, R8, RZ ;  /* 0x00000008040c7210 */ /* 0x000fc40007fbe0ff */
[----:B------:R-:W-:Y:S02]  /*6a00*/  ISETP.GT.AND P3, PT, R0, RZ, P1 ;  /* 0x000000ff0000720c */ /* 0x000fe40000f64270 */
[----:B------:R-:W-:Y:S02]  /*6a10*/  F2FP.F16.F32.PACK_AB R3, RZ, R14 ;  /* 0x0000000eff03723e */ /* 0x000fe400000000ff */
[----:B------:R-:W-:Y:S01]  /*6a20*/  IADD3.X R14, R125, R15, RZ, P4, !PT ;  /* 0x0000000f7d0e7210 */ /* 0x000fe200027fe4ff */
[----:B------:R-:W-:Y:S01]  /*6a30*/  @P2 IMAD.MOV.U32 R15, RZ, RZ, R21 ;  /* 0x000000ffff0f2224 */ /* 0x000fe200078e0015 */
[----:B------:R-:W-:-:S04]  /*6a40*/  LEA R8, P4, R13, R10, 0x1 ;  /* 0x0000000a0d087211 */ /* 0x000fc800078808ff */
[----:B------:R-:W-:Y:S01]  /*6a50*/  LEA.HI.X R9, R13, R11, R14, 0x1, P4 ;  /* 0x0000000b0d097211 */ /* 0x000fe200020f0c0e */
[----:B------:R-:W-:-:S05]  /*6a60*/  @P2 IMAD.MOV.U32 R14, RZ, RZ, R20 ;  /* 0x000000ffff0e2224 */ /* 0x000fca00078e0014 */
[----:B------:R2:W-:Y:S01]  /*6a70*/  @P2 STG.E.U16 desc[UR36][R14.64+0x2], R3 ;  /* 0x000002030e002986 */ /* 0x0005e2000c101524 */
[----:B------:R-:W-:Y:S05]  /*6a80*/  @!P3 BRA `(.L_x_224) ;  /* 0x000000000004b947 */ /* 0x000fea0003800000 */
[----:B------:R0:W5:Y:S02]  /*6a90*/  LDG.E.LTC128B.U16 R222, desc[UR36][R8.64] ;  /* 0x0000002408de7981 */ /* 0x000164000c1e1520 */
.L_x_224:
[----:B------:R-:W-:Y:S05]  /*6aa0*/  BSYNC B1 ;  /* 0x0000000000017941 */ /* 0x000fea0003800000 */
.L_x_223:
[----:B-----5:R-:W-:Y:S01]  /*6ab0*/  HADD2.F32 R4, -RZ, R222.H0_H0 ;  /* 0x200000deff047230 */ /* 0x020fe20000004100 */
[----:B------:R-:W-:Y:S01]  /*6ac0*/  BSSY B1, `(.L_x_225) ;  /* 0x000000f000017945 */ /* 0x000fe20003800000 */
[----:B------:R-:W-:Y:S01]  /*6ad0*/  IMAD.X R13, R5, 0x1, R125, P5 ;  /* 0x00000001050d7824 */ /* 0x000fe200028e067d */
[----:B------:R-:W-:Y:S02]  /*6ae0*/  ISETP.GT.AND P5, PT, R0, 0x1, P1 ;  /* 0x000000010000780c */ /* 0x000fe40000fa4270 */
[----:B--2---:R-:W-:Y:S01]  /*6af0*/  FMUL R3, R4, R19 ;  /* 0x0000001304037220 */ /* 0x004fe20000400000 */
[----:B------:R-:W-:Y:S01]  /*6b00*/  IADD3 R4, P2, R20, R223, RZ ;  /* 0x000000df14047210 */ /* 0x000fe20007f5e0ff */
[----:B0-----:R-:W-:-:S04]  /*6b10*/  IMAD.WIDE.U32 R8, R6, UR43, R12 ;  /* 0x0000002b06087c25 */ /* 0x001fc8000f8e000c */
[----:B------:R-:W-:Y:S01]  /*6b20*/  FFMA R3, R26, R22, R3 ;  /* 0x000000161a037223 */ /* 0x000fe20000000003 */
[----:B------:R-:W-:Y:S01]  /*6b30*/  IMAD.X R5, R21, 0x1, R225, P2 ;  /* 0x0000000115057824 */ /* 0x000fe200010e06e1 */
[----:B------:R-:W-:Y:S01]  /*6b40*/  LEA R10, P4, R8, R10, 0x1 ;  /* 0x0000000a080a7211 */ /* 0x000fe200078808ff */
[----:B------:R-:W-:Y:S02]  /*6b50*/  IMAD.IADD R7, R7, 0x1, R9 ;  /* 0x0000000107077824 */ /* 0x000fe400078e0209 */
[----:B------:R-:W-:-:S03]  /*6b60*/  F2FP.F16.F32.PACK_AB R3, RZ, R3 ;  /* 0x00000003ff03723e */ /* 0x000fc600000000ff */
[----:B------:R-:W-:Y:S02]  /*6b70*/  LEA.HI.X R11, R8, R11, R7, 0x1, P4 ;  /* 0x0000000b080b7211 */ /* 0x000fe400020f0c07 */
[----:B------:R0:W-:Y:S01]  /*6b80*/  @P3 STG.E.U16 desc[UR36][R4.64], R3 ;  /* 0x0000000304003986 */ /* 0x0001e2000c101524 */
[----:B------:R-:W-:Y:S05]  /*6b90*/  @!P5 BRA `(.L_x_226) ;  /* 0x000000000004d947 */ /* 0x000fea0003800000 */
[----:B------:R2:W5:Y:S02]  /*6ba0*/  LDG.E.LTC128B.U16 R222, desc[UR36][R10.64+0x2] ;  /* 0x000002240ade7981 */ /* 0x000564000c1e1520 */
.L_x_226:
[----:B------:R-:W-:Y:S05]  /*6bb0*/  BSYNC B1 ;  /* 0x0000000000017941 */ /* 0x000fea0003800000 */
.L_x_225:
        /* <DEDUP_REMOVED lines=9> */
.L_x_228:
[----:B------:R-:W-:Y:S05]  /*6c50*/  BSYNC B1 ;  /* 0x0000000000017941 */ /* 0x000fea0003800000 */
.L_x_227:
[----:B0----5:R-:W-:Y:S01]  /*6c60*/  HADD2.F32 R6, -RZ, R222.H0_H0 ;  /* 0x200000deff067230 */ /* 0x021fe20000004100 */
[----:B------:R-:W-:Y:S01]  /*6c70*/  @P2 MOV R7, R21 ;  /* 0x0000001500072202 */ /* 0x000fe20000000f00 */
[----:B------:R-:W-:Y:S01]  /*6c80*/  BSSY B1, `(.L_x_229) ;  /* 0x0000009000017945 */ /* 0x000fe20003800000 */
[----:B------:R-:W-:Y:S02]  /*6c90*/  ISETP.GT.AND P3, PT, R0, 0x9, P0 ;  /* 0x000000090000780c */ /* 0x000fe40000764270 */
[----:B------:R-:W-:Y:S01]  /*6ca0*/  FMUL R3, R6, R19 ;  /* 0x0000001306037220 */ /* 0x000fe20000400000 */
[----:B------:R-:W-:-:S03]  /*6cb0*/  @P2 IMAD.MOV.U32 R6, RZ, RZ, R20 ;  /* 0x000000ffff062224 */ /* 0x000fc600078e0014 */
[----:B------:R-:W-:-:S05]  /*6cc0*/  FFMA R3, R28, R22, R3 ;  /* 0x000000161c037223 */ /* 0x000fca0000000003 */
[----:B------:R-:W-:-:S05]  /*6cd0*/  F2FP.F16.F32.PACK_AB R3, RZ, R3 ;  /* 0x00000003ff03723e */ /* 0x000fca00000000ff */
[----:B------:R0:W-:Y:S01]  /*6ce0*/  @P2 STG.E.U16 desc[UR36][R6.64+0x10], R3 ;  /* 0x0000100306002986 */ /* 0x0001e2000c101524 */
[----:B------:R-:W-:Y:S05]  /*6cf0*/  @!P3 BRA `(.L_x_230) ;  /* 0x000000000004b947 */ /* 0x000fea0003800000 */
[----:B------:R0:W5:Y:S02]  /*6d00*/  LDG.E.LTC128B.U16 R222, desc[UR36][R120.64+0x12] ;  /* 0x0000122478de7981 */ /* 0x000164000c1e1520 */
.L_x_230:
[----:B------:R-:W-:Y:S05]  /*6d10*/  BSYNC B1 ;  /* 0x0000000000017941 */ /* 0x000fea0003800000 */
.L_x_229:
        /* <DEDUP_REMOVED lines=12> */
.L_x_232:
[----:B------:R-:W-:Y:S05]  /*6de0*/  BSYNC B1 ;  /* 0x0000000000017941 */ /* 0x000fea0003800000 */
.L_x_231:
        /* <DEDUP_REMOVED lines=9> */
.L_x_234:
[----:B------:R-:W-:Y:S05]  /*6e80*/  BSYNC B1 ;  /* 0x0000000000017941 */ /* 0x000fea0003800000 */
.L_x_233:
        /* <DEDUP_REMOVED lines=9> */
.L_x_236:
[----:B------:R-:W-:Y:S05]  /*6f20*/  BSYNC B1 ;  /* 0x0000000000017941 */ /* 0x000fea0003800000 */
.L_x_235:
[----:B0----5:R-:W-:Y:S01]  /*6f30*/  HADD2.F32 R6, -RZ, R222.H0_H0 ;  /* 0x200000deff067230 */ /* 0x021fe20000004100 */
[----:B------:R-:W-:Y:S01]  /*6f40*/  ISETP.GT.AND P3, PT, R0, 0x11, P0 ;  /* 0x000000110000780c */ /* 0x000fe20000764270 */
[----:B------:R-:W-:Y:S01]  /*6f50*/  @P2 IMAD.MOV.U32 R7, RZ, RZ, R21 ;  /* 0x000000ffff072224 */ /* 0x000fe200078e0015 */
[----:B------:R-:W-:Y:S02]  /*6f60*/  BSSY B1, `(.L_x_237) ;  /* 0x0000008000017945 */ /* 0x000fe40003800000 */
[----:B------:R-:W-:Y:S01]  /*6f70*/  FMUL R3, R6, R19 ;  /* 0x0000001306037220 */ /* 0x000fe20000400000 */
[----:B------:R-:W-:-:S03]  /*6f80*/  @P2 IMAD.MOV.U32 R6, RZ, RZ, R20 ;  /* 0x000000ffff062224 */ /* 0x000fc600078e0014 */
[----:B------:R-:W-:-:S05]  /*6f90*/  FFMA R3, R32, R22, R3 ;  /* 0x0000001620037223 */ /* 0x000fca0000000003 */
[----:B------:R-:W-:-:S05]  /*6fa0*/  F2FP.F16.F32.PACK_AB R3, RZ, R3 ;  /* 0x00000003ff03723e */ /* 0x000fca00000000ff */
[----:B------:R0:W-:Y:S01]  /*6fb0*/  @P2 STG.E.U16 desc[UR36][R6.64+0x20], R3 ;  /* 0x0000200306002986 */ /* 0x0001e2000c101524 */
[----:B------:R-:W-:Y:S05]  /*6fc0*/  @!P3 BRA `(.L_x_238) ;  /* 0x000000000004b947 */ /* 0x000fea0003800000 */
[----:B------:R0:W5:Y:S02]  /*6fd0*/  LDG.E.LTC128B.U16 R222, desc[UR36][R120.64+0x22] ;  /* 0x0000222478de7981 */ /* 0x000164000c1e1520 */
.L_x_238:
[----:B------:R-:W-:Y:S05]  /*6fe0*/  BSYNC B1 ;  /* 0x0000000000017941 */ /* 0x000fea0003800000 */
.L_x_237:
        /* <DEDUP_REMOVED lines=12> */
.L_x_240:
[----:B------:R-:W-:Y:S05]  /*70b0*/  BSYNC B1 ;  /* 0x0000000000017941 */ /* 0x000fea0003800000 */
.L_x_239:
        /* <DEDUP_REMOVED lines=9> */
.L_x_242:
[----:B------:R-:W-:Y:S05]  /*7150*/  BSYNC B1 ;  /* 0x0000000000017941 */ /* 0x000fea0003800000 */
.L_x_241:
        /* <DEDUP_REMOVED lines=9> */
.L_x_244:
[----:B------:R-:W-:Y:S05]  /*71f0*/  BSYNC B1 ;  /* 0x0000000000017941 */ /* 0x000fea0003800000 */
.L_x_243:
[----:B0----5:R-:W-:Y:S01]  /*7200*/  HADD2.F32 R6, -RZ, R222.H0_H0 ;  /* 0x200000deff067230 */ /* 0x021fe20000004100 */
[----:B------:R-:W-:Y:S01]  /*7210*/  ISETP.GT.AND P3, PT, R0, 0x19, P0 ;  /* 0x000000190000780c */ /* 0x000fe20000764270 */
[----:B------:R-:W-:Y:S01]  /*7220*/  @P2 IMAD.MOV.U32 R7, RZ, RZ, R21 ;  /* 0x000000ffff072224 */ /* 0x000fe200078e0015 */
[----:B------:R-:W-:Y:S02]  /*7230*/  BSSY B1, `(.L_x_245) ;  /* 0x0000008000017945 */ /* 0x000fe40003800000 */
[----:B------:R-:W-:Y:S01]  /*7240*/  FMUL R3, R6, R19 ;  /* 0x0000001306037220 */ /* 0x000fe20000400000 */
[----:B------:R-:W-:-:S03]  /*7250*/  @P2 MOV R6, R20 ;  /* 0x0000001400062202 */ /* 0x000fc60000000f00 */
[----:B------:R-:W-:-:S05]  /*7260*/  FFMA R3, R36, R22, R3 ;  /* 0x0000001624037223 */ /* 0x000fca0000000003 */
[----:B------:R-:W-:-:S05]  /*7270*/  F2FP.F16.F32.PACK_AB R3, RZ, R3 ;  /* 0x00000003ff03723e */ /* 0x000fca00000000ff */
[----:B------:R0:W-:Y:S01]  /*7280*/  @P2 STG.E.U16 desc[UR36][R6.64+0x30], R3 ;  /* 0x0000300306002986 */ /* 0x0001e2000c101524 */
[----:B------:R-:W-:Y:S05]  /*7290*/  @!P3 BRA `(.L_x_246) ;  /* 0x000000000004b947 */ /* 0x000fea0003800000 */
[----:B------:R0:W5:Y:S02]  /*72a0*/  LDG.E.LTC128B.U16 R222, desc[UR36][R120.64+0x32] ;  /* 0x0000322478de7981 */ /* 0x000164000c1e1520 */
.L_x_246:
[----:B------:R-:W-:Y:S05]  /*72b0*/  BSYNC B1 ;  /* 0x0000000000017941 */ /* 0x000fea0003800000 */
.L_x_245:
        /* <DEDUP_REMOVED lines=12> */
.L_x_248:
[----:B------:R-:W-:Y:S05]  /*7380*/  BSYNC B1 ;  /* 0x0000000000017941 */ /* 0x000fea0003800000 */
.L_x_247:
        /* <DEDUP_REMOVED lines=9> */
.L_x_250:
[----:B------:R-:W-:Y:S05]  /*7420*/  BSYNC B1 ;  /* 0x0000000000017941 */ /* 0x000fea0003800000 */
.L_x_249:
        /* <DEDUP_REMOVED lines=9> */
.L_x_252:
[----:B------:R-:W-:Y:S05]  /*74c0*/  BSYNC B1 ;  /* 0x0000000000017941 */ /* 0x000fea0003800000 */
.L_x_251:
        /* <DEDUP_REMOVED lines=11> */
.L_x_254:
[----:B------:R-:W-:Y:S05]  /*7580*/  BSYNC B1 ;  /* 0x0000000000017941 */ /* 0x000fea0003800000 */
.L_x_253:
        /* <DEDUP_REMOVED lines=12> */
.L_x_256:
[----:B------:R-:W-:Y:S05]  /*7650*/  BSYNC B1 ;  /* 0x0000000000017941 */ /* 0x000fea0003800000 */
.L_x_255:
        /* <DEDUP_REMOVED lines=9> */
.L_x_258:
[----:B------:R-:W-:Y:S05]  /*76f0*/  BSYNC B1 ;  /* 0x0000000000017941 */ /* 0x000fea0003800000 */
.L_x_257:
        /* <DEDUP_REMOVED lines=9> */
.L_x_260:
[----:B------:R-:W-:Y:S05]  /*7790*/  BSYNC B1 ;  /* 0x0000000000017941 */ /* 0x000fea0003800000 */
.L_x_259:
        /* <DEDUP_REMOVED lines=11> */
.L_x_262:
[----:B------:R-:W-:Y:S05]  /*7850*/  BSYNC B1 ;  /* 0x0000000000017941 */ /* 0x000fea0003800000 */
.L_x_261:
        /* <DEDUP_REMOVED lines=12> */
.L_x_264:
[----:B------:R-:W-:Y:S05]  /*7920*/  BSYNC B1 ;  /* 0x0000000000017941 */ /* 0x000fea0003800000 */
.L_x_263:
        /* <DEDUP_REMOVED lines=9> */
.L_x_266:
[----:B------:R-:W-:Y:S05]  /*79c0*/  BSYNC B1 ;  /* 0x0000000000017941 */ /* 0x000fea0003800000 */
.L_x_265:
        /* <DEDUP_REMOVED lines=9> */
.L_x_268:
[----:B------:R-:W-:Y:S05]  /*7a60*/  BSYNC B1 ;  /* 0x0000000000017941 */ /* 0x000fea0003800000 */
.L_x_267:
        /* <DEDUP_REMOVED lines=11> */
.L_x_270:
[----:B------:R-:W-:Y:S05]  /*7b20*/  BSYNC B1 ;  /* 0x0000000000017941 */ /* 0x000fea0003800000 */
.L_x_269:
        /* <DEDUP_REMOVED lines=12> */
.L_x_272:
[----:B------:R-:W-:Y:S05]  /*7bf0*/  BSYNC B1 ;  /* 0x0000000000017941 */ /* 0x000fea0003800000 */
.L_x_271:
        /* <DEDUP_REMOVED lines=9> */
.L_x_274:
[----:B------:R-:W-:Y:S05]  /*7c90*/  BSYNC B1 ;  /* 0x0000000000017941 */ /* 0x000fea0003800000 */
.L_x_273:
        /* <DEDUP_REMOVED lines=9> */
.L_x_276:
[----:B------:R-:W-:Y:S05]  /*7d30*/  BSYNC B1 ;  /* 0x0000000000017941 */ /* 0x000fea0003800000 */
.L_x_275:
        /* <DEDUP_REMOVED lines=11> */
.L_x_278:
[----:B------:R-:W-:Y:S05]  /*7df0*/  BSYNC B1 ;  /* 0x0000000000017941 */ /* 0x000fea0003800000 */
.L_x_277:
        /* <DEDUP_REMOVED lines=12> */
.L_x_280:
[----:B------:R-:W-:Y:S05]  /*7ec0*/  BSYNC B1 ;  /* 0x0000000000017941 */ /* 0x000fea0003800000 */
.L_x_279:
        /* <DEDUP_REMOVED lines=9> */
.L_x_282:
[----:B------:R-:W-:Y:S05]  /*7f60*/  BSYNC B1 ;  /* 0x0000000000017941 */ /* 0x000fea0003800000 */
.L_x_281:
        /* <DEDUP_REMOVED lines=9> */
.L_x_284:
[----:B------:R-:W-:Y:S05]  /*8000*/  BSYNC B1 ;  /* 0x0000000000017941 */ /* 0x000fea0003800000 */
.L_x_283:
        /* <DEDUP_REMOVED lines=11> */
.L_x_286:
[----:B------:R-:W-:Y:S05]  /*80c0*/  BSYNC B1 ;  /* 0x0000000000017941 */ /* 0x000fea0003800000 */
.L_x_285:
        /* <DEDUP_REMOVED lines=12> */
.L_x_288:
[----:B------:R-:W-:Y:S05]  /*8190*/  BSYNC B1 ;  /* 0x0000000000017941 */ /* 0x000fea0003800000 */
.L_x_287:
        /* <DEDUP_REMOVED lines=9> */
.L_x_290:
[----:B------:R-:W-:Y:S05]  /*8230*/  BSYNC B1 ;  /* 0x0000000000017941 */ /* 0x000fea0003800000 */
.L_x_289:
        /* <DEDUP_REMOVED lines=9> */
.L_x_292:
[----:B------:R-:W-:Y:S05]  /*82d0*/  BSYNC B1 ;  /* 0x0000000000017941 */ /* 0x000fea0003800000 */
.L_x_291:
        /* <DEDUP_REMOVED lines=11> */
.L_x_294:
[----:B------:R-:W-:Y:S05]  /*8390*/  BSYNC B1 ;  /* 0x0000000000017941 */ /* 0x000fea0003800000 */
.L_x_293:
        /* <DEDUP_REMOVED lines=12> */
.L_x_296:
[----:B------:R-:W-:Y:S05]  /*8460*/  BSYNC B1 ;  /* 0x0000000000017941 */ /* 0x000fea0003800000 */
.L_x_295:
        /* <DEDUP_REMOVED lines=9> */
.L_x_298:
[----:B------:R-:W-:Y:S05]  /*8500*/  BSYNC B1 ;  /* 0x0000000000017941 */ /* 0x000fea0003800000 */
.L_x_297:
        /* <DEDUP_REMOVED lines=9> */
.L_x_300:
[----:B------:R-:W-:Y:S05]  /*85a0*/  BSYNC B1 ;  /* 0x0000000000017941 */ /* 0x000fea0003800000 */
.L_x_299:
        /* <DEDUP_REMOVED lines=11> */
.L_x_302:
[----:B------:R-:W-:Y:S05]  /*8660*/  BSYNC B1 ;  /* 0x0000000000017941 */ /* 0x000fea0003800000 */
.L_x_301:
        /* <DEDUP_REMOVED lines=12> */
.L_x_304:
[----:B------:R-:W-:Y:S05]  /*8730*/  BSYNC B1 ;  /* 0x0000000000017941 */ /* 0x000fea0003800000 */
.L_x_303:
        /* <DEDUP_REMOVED lines=9> */
.L_x_306:
[----:B------:R-:W-:Y:S05]  /*87d0*/  BSYNC B1 ;  /* 0x0000000000017941 */ /* 0x000fea0003800000 */
.L_x_305:
        /* <DEDUP_REMOVED lines=9> */
.L_x_308:
[----:B------:R-:W-:Y:S05]  /*8870*/  BSYNC B1 ;  /* 0x0000000000017941 */ /* 0x000fea0003800000 */
.L_x_307:
        /* <DEDUP_REMOVED lines=11> */
.L_x_310:
[----:B------:R-:W-:Y:S05]  /*8930*/  BSYNC B1 ;  /* 0x0000000000017941 */ /* 0x000fea0003800000 */
.L_x_309:
        /* <DEDUP_REMOVED lines=12> */
.L_x_312:
[----:B------:R-:W-:Y:S05]  /*8a00*/  BSYNC B1 ;  /* 0x0000000000017941 */ /* 0x000fea0003800000 */
.L_x_311:
        /* <DEDUP_REMOVED lines=9> */
.L_x_314:
[----:B------:R-:W-:Y:S05]  /*8aa0*/  BSYNC B1 ;  /* 0x0000000000017941 */ /* 0x000fea0003800000 */
.L_x_313:
        /* <DEDUP_REMOVED lines=9> */
.L_x_316:
[----:B------:R-:W-:Y:S05]  /*8b40*/  BSYNC B1 ;  /* 0x0000000000017941 */ /* 0x000fea0003800000 */
.L_x_315:
        /* <DEDUP_REMOVED lines=11> */
.L_x_318:
[----:B------:R-:W-:Y:S05]  /*8c00*/  BSYNC B1 ;  /* 0x0000000000017941 */ /* 0x000fea0003800000 */
.L_x_317:
        /* <DEDUP_REMOVED lines=12> */
.L_x_320:
[----:B------:R-:W-:Y:S05]  /*8cd0*/  BSYNC B1 ;  /* 0x0000000000017941 */ /* 0x000fea0003800000 */
.L_x_319:
        /* <DEDUP_REMOVED lines=9> */
.L_x_322:
[----:B------:R-:W-:Y:S05]  /*8d70*/  BSYNC B1 ;  /* 0x0000000000017941 */ /* 0x000fea0003800000 */
.L_x_321:
        /* <DEDUP_REMOVED lines=9> */
.L_x_324:
[----:B------:R-:W-:Y:S05]  /*8e10*/  BSYNC B1 ;  /* 0x0000000000017941 */ /* 0x000fea0003800000 */
.L_x_323:
        /* <DEDUP_REMOVED lines=11> */
.L_x_326:
[----:B------:R-:W-:Y:S05]  /*8ed0*/  BSYNC B1 ;  /* 0x0000000000017941 */ /* 0x000fea0003800000 */
.L_x_325:
        /* <DEDUP_REMOVED lines=12> */
.L_x_328:
[----:B------:R-:W-:Y:S05]  /*8fa0*/  BSYNC B1 ;  /* 0x0000000000017941 */ /* 0x000fea0003800000 */
.L_x_327:
        /* <DEDUP_REMOVED lines=9> */
.L_x_330:
[----:B------:R-:W-:Y:S05]  /*9040*/  BSYNC B1 ;  /* 0x0000000000017941 */ /* 0x000fea0003800000 */
.L_x_329:
        /* <DEDUP_REMOVED lines=9> */
.L_x_332:
[----:B------:R-:W-:Y:S05]  /*90e0*/  BSYNC B1 ;  /* 0x0000000000017941 */ /* 0x000fea0003800000 */
.L_x_331:
        /* <DEDUP_REMOVED lines=11> */
.L_x_334:
[----:B------:R-:W-:Y:S05]  /*91a0*/  BSYNC B1 ;  /* 0x0000000000017941 */ /* 0x000fea0003800000 */
.L_x_333:
        /* <DEDUP_REMOVED lines=12> */
.L_x_336:
[----:B------:R-:W-:Y:S05]  /*9270*/  BSYNC B1 ;  /* 0x0000000000017941 */ /* 0x000fea0003800000 */
.L_x_335:
        /* <DEDUP_REMOVED lines=9> */
.L_x_338:
[----:B------:R-:W-:Y:S05]  /*9310*/  BSYNC B1 ;  /* 0x0000000000017941 */ /* 0x000fea0003800000 */
.L_x_337:
        /* <DEDUP_REMOVED lines=9> */
.L_x_340:
[----:B------:R-:W-:Y:S05]  /*93b0*/  BSYNC B1 ;  /* 0x0000000000017941 */ /* 0x000fea0003800000 */
.L_x_339:
        /* <DEDUP_REMOVED lines=11> */
.L_x_342:
[----:B------:R-:W-:Y:S05]  /*9470*/  BSYNC B1 ;  /* 0x0000000000017941 */ /* 0x000fea0003800000 */
.L_x_341:
        /* <DEDUP_REMOVED lines=12> */
.L_x_344:
[----:B------:R-:W-:Y:S05]  /*9540*/  BSYNC B1 ;  /* 0x0000000000017941 */ /* 0x000fea0003800000 */
.L_x_343:
        /* <DEDUP_REMOVED lines=9> */
.L_x_346:
[----:B------:R-:W-:Y:S05]  /*95e0*/  BSYNC B1 ;  /* 0x0000000000017941 */ /* 0x000fea0003800000 */
.L_x_345:
        /* <DEDUP_REMOVED lines=9> */
.L_x_348:
[----:B------:R-:W-:Y:S05]  /*9680*/  BSYNC B1 ;  /* 0x0000000000017941 */ /* 0x000fea0003800000 */
.L_x_347:
        /* <DEDUP_REMOVED lines=11> */
.L_x_350:
[----:B------:R-:W-:Y:S05]  /*9740*/  BSYNC B1 ;  /* 0x0000000000017941 */ /* 0x000fea0003800000 */
.L_x_349:
        /* <DEDUP_REMOVED lines=12> */
.L_x_352:
[----:B------:R-:W-:Y:S05]  /*9810*/  BSYNC B1 ;  /* 0x0000000000017941 */ /* 0x000fea0003800000 */
.L_x_351:
        /* <DEDUP_REMOVED lines=9> */
.L_x_354:
[----:B------:R-:W-:Y:S05]  /*98b0*/  BSYNC B1 ;  /* 0x0000000000017941 */ /* 0x000fea0003800000 */
.L_x_353:
        /* <DEDUP_REMOVED lines=9> */
.L_x_356:
[----:B------:R-:W-:Y:S05]  /*9950*/  BSYNC B1 ;  /* 0x0000000000017941 */ /* 0x000fea0003800000 */
.L_x_355:
        /* <DEDUP_REMOVED lines=11> */
.L_x_358:
[----:B------:R-:W-:Y:S05]  /*9a10*/  BSYNC B1 ;  /* 0x0000000000017941 */ /* 0x000fea0003800000 */
.L_x_357:
        /* <DEDUP_REMOVED lines=12> */
.L_x_360:
[----:B------:R-:W-:Y:S05]  /*9ae0*/  BSYNC B1 ;  /* 0x0000000000017941 */ /* 0x000fea0003800000 */
.L_x_359:
        /* <DEDUP_REMOVED lines=9> */
.L_x_362:
[----:B------:R-:W-:Y:S05]  /*9b80*/  BSYNC B1 ;  /* 0x0000000000017941 */ /* 0x000fea0003800000 */
.L_x_361:
        /* <DEDUP_REMOVED lines=9> */
.L_x_364:
[----:B------:R-:W-:Y:S05]  /*9c20*/  BSYNC B1 ;  /* 0x0000000000017941 */ /* 0x000fea0003800000 */
.L_x_363:
        /* <DEDUP_REMOVED lines=11> */
.L_x_366:
[----:B------:R-:W-:Y:S05]  /*9ce0*/  BSYNC B1 ;  /* 0x0000000000017941 */ /* 0x000fea0003800000 */
.L_x_365:
        /* <DEDUP_REMOVED lines=12> */
.L_x_368:
[----:B------:R-:W-:Y:S05]  /*9db0*/  BSYNC B1 ;  /* 0x0000000000017941 */ /* 0x000fea0003800000 */
.L_x_367:
        /* <DEDUP_REMOVED lines=9> */
.L_x_370:
[----:B------:R-:W-:Y:S05]  /*9e50*/  BSYNC B1 ;  /* 0x0000000000017941 */ /* 0x000fea0003800000 */
.L_x_369:
        /* <DEDUP_REMOVED lines=9> */
.L_x_372:
[----:B------:R-:W-:Y:S05]  /*9ef0*/  BSYNC B1 ;  /* 0x0000000000017941 */ /* 0x000fea0003800000 */
.L_x_371:
        /* <DEDUP_REMOVED lines=11> */
.L_x_374:
[----:B------:R-:W-:Y:S05]  /*9fb0*/  BSYNC B1 ;  /* 0x0000000000017941 */ /* 0x000fea0003800000 */
.L_x_373:
        /* <DEDUP_REMOVED lines=12> */
.L_x_376:
[----:B------:R-:W-:Y:S05]  /*a080*/  BSYNC B1 ;  /* 0x0000000000017941 */ /* 0x000fea0003800000 */
.L_x_375:
        /* <DEDUP_REMOVED lines=9> */
.L_x_378:
[----:B------:R-:W-:Y:S05]  /*a120*/  BSYNC B1 ;  /* 0x0000000000017941 */ /* 0x000fea0003800000 */
.L_x_377:
        /* <DEDUP_REMOVED lines=9> */
.L_x_380:
[----:B------:R-:W-:Y:S05]  /*a1c0*/  BSYNC B1 ;  /* 0x0000000000017941 */ /* 0x000fea0003800000 */
.L_x_379:
        /* <DEDUP_REMOVED lines=11> */
.L_x_382:
[----:B------:R-:W-:Y:S05]  /*a280*/  BSYNC B1 ;  /* 0x0000000000017941 */ /* 0x000fea0003800000 */
.L_x_381:
        /* <DEDUP_REMOVED lines=12> */
.L_x_384:
[----:B------:R-:W-:Y:S05]  /*a350*/  BSYNC B1 ;  /* 0x0000000000017941 */ /* 0x000fea0003800000 */
.L_x_383:
        /* <DEDUP_REMOVED lines=9> */
.L_x_386:
[----:B------:R-:W-:Y:S05]  /*a3f0*/  BSYNC B1 ;  /* 0x0000000000017941 */ /* 0x000fea0003800000 */
.L_x_385:
        /* <DEDUP_REMOVED lines=9> */
.L_x_388:
[----:B------:R-:W-:Y:S05]  /*a490*/  BSYNC B1 ;  /* 0x0000000000017941 */ /* 0x000fea0003800000 */
.L_x_387:
        /* <DEDUP_REMOVED lines=11> */
.L_x_390:
[----:B------:R-:W-:Y:S05]  /*a550*/  BSYNC B1 ;  /* 0x0000000000017941 */ /* 0x000fea0003800000 */
.L_x_389:
        /* <DEDUP_REMOVED lines=12> */
.L_x_392:
[----:B------:R-:W-:Y:S05]  /*a620*/  BSYNC B1 ;  /* 0x0000000000017941 */ /* 0x000fea0003800000 */
.L_x_391:
        /* <DEDUP_REMOVED lines=9> */
.L_x_394:
[----:B------:R-:W-:Y:S05]  /*a6c0*/  BSYNC B1 ;  /* 0x0000000000017941 */ /* 0x000fea0003800000 */
.L_x_393:
        /* <DEDUP_REMOVED lines=9> */
.L_x_396:
[----:B------:R-:W-:Y:S05]  /*a760*/  BSYNC B1 ;  /* 0x0000000000017941 */ /* 0x000fea0003800000 */
.L_x_395:
        /* <DEDUP_REMOVED lines=11> */
.L_x_398:
[----:B------:R-:W-:Y:S05]  /*a820*/  BSYNC B1 ;  /* 0x0000000000017941 */ /* 0x000fea0003800000 */
.L_x_397:
        /* <DEDUP_REMOVED lines=12> */
.L_x_400:
[----:B------:R-:W-:Y:S05]  /*a8f0*/  BSYNC B1 ;  /* 0x0000000000017941 */ /* 0x000fea0003800000 */
.L_x_399:
        /* <DEDUP_REMOVED lines=9> */
.L_x_402:
[----:B------:R-:W-:Y:S05]  /*a990*/  BSYNC B1 ;  /* 0x0000000000017941 */ /* 0x000fea0003800000 */
.L_x_401:
        /* <DEDUP_REMOVED lines=9> */
.L_x_404:
[----:B------:R-:W-:Y:S05]  /*aa30*/  BSYNC B1 ;  /* 0x0000000000017941 */ /* 0x000fea0003800000 */
.L_x_403:
        /* <DEDUP_REMOVED lines=11> */
.L_x_406:
[----:B------:R-:W-:Y:S05]  /*aaf0*/  BSYNC B1 ;  /* 0x0000000000017941 */ /* 0x000fea0003800000 */
.L_x_405:
        /* <DEDUP_REMOVED lines=9> */
.L_x_408:
[----:B------:R-:W-:Y:S05]  /*ab90*/  BSYNC B1 ;  /* 0x0000000000017941 */ /* 0x000fea0003800000 */
.L_x_407:
        /* <DEDUP_REMOVED lines=9> */
.L_x_410:
[----:B------:R-:W-:Y:S05]  /*ac30*/  BSYNC B1 ;  /* 0x0000000000017941 */ /* 0x000fea0003800000 */
.L_x_409:
[----:B------:R-:W-:Y:S05]  /*ac40*/  @!P1 BRA `(.L_x_411) ;  /* 0x0000003400d89947 */ /* 0x000fea0003800000 */
[----:B-----5:R-:W-:-:S05]  /*ac50*/  HADD2.F32 R222, -RZ, R222.H0_H0 ;  /* 0x200000deffde7230 */ /* 0x020fca0000004100 */
[----:B------:R-:W-:-:S04]  /*ac60*/  FMUL R222, R222, R19 ;  /* 0x00000013dede7220 */ /* 0x000fc80000400000 */
[----:B------:R-:W-:-:S05]  /*ac70*/  FFMA R222, R119, R22, R222 ;  /* 0x0000001677de7223 */ /* 0x000fca00000000de */
[----:B------:R-:W-:-:S05]  /*ac80*/  F2FP.F16.F32.PACK_AB R222, RZ, R222 ;  /* 0x000000deffde723e */ /* 0x000fca00000000ff */
[----:B------:R0:W-:Y:S01]  /*ac90*/  STG.E.U16 desc[UR36][R4.64+0x172], R222 ;  /* 0x000172de04007986 */ /* 0x0001e2000c101524 */
[----:B------:R-:W-:Y:S05]  /*aca0*/  BRA `(.L_x_411) ;  /* 0x0000003400c07947 */ /* 0x000fea0003800000 */
.L_x_30:
[----:B------:R-:W-:Y:S01]  /*acb0*/  ULDC.64 UR4, c[0x0][0x5c0] ;  /* 0x0001700000047ab9 */ /* 0x000fe20000000a00 */
[-C--:B------:R-:W-:Y:S01]  /*acc0*/  FMUL R120, R120, R22.reuse ;  /* 0x0000001678787220 */ /* 0x080fe20000400000 */
[----:B------:R-:W-:Y:S01]  /*acd0*/  LEA R4, P0, R216, UR4, 0x1 ;  /* 0x00000004d8047c11 */ /* 0x000fe2000f8008ff */
[----:B------:R-:W-:Y:S01]  /*ace0*/  FMUL R121, R121, R22 ;  /* 0x0000001679797220 */ /* 0x000fe20000400000 */
[----:B------:R-:W-:Y:S01]  /*acf0*/  ISETP.GT.AND P2, PT, R3, 0x8, PT ;  /* 0x000000080300780c */ /* 0x000fe20003f44270 */
[----:B------:R-:W-:Y:S01]  /*ad00*/  USHF.L.U64.HI UR4, UR6, 0x4, UR7 ;  /* 0x0000000406047899 */ /* 0x000fe20008010207 */
[----:B------:R-:W-:Y:S01]  /*ad10*/  F2FP.F16.F32.PACK_AB R120, RZ, R120 ;  /* 0x00000078ff78723e */ /* 0x000fe200000000ff */
[-C--:B------:R-:W-:Y:S01]  /*ad20*/  FMUL R122, R122, R22.reuse ;  /* 0x000000167a7a7220 */ /* 0x080fe20000400000 */
[----:B------:R-:W-:Y:S01]  /*ad30*/  LEA.HI.X R5, R216, UR5, R223, 0x1, P0 ;  /* 0x00000005d8057c11 */ /* 0x000fe200080f0cdf */
[----:B------:R-:W-:Y:S01]  /*ad40*/  USHF.L.U32 UR5, UR6, 0x4, URZ ;  /* 0x0000000406057899 */ /* 0x000fe2000800063f */
[C---:B------:R-:W-:Y:S01]  /*ad50*/  ISETP.GT.AND P6, PT, R0.reuse, 0x1, P3 ;  /* 0x000000010000780c */ /* 0x040fe20001fc4270 */
[-C--:B------:R-:W-:Y:S01]  /*ad60*/  FMUL R123, R123, R22.reuse ;  /* 0x000000167b7b7220 */ /* 0x080fe20000400000 */
[C---:B------:R-:W-:Y:S01]  /*ad70*/  ISETP.GT.AND P4, PT, R0.reuse, 0x1, P2 ;  /* 0x000000010000780c */ /* 0x040fe20001784270 */
[----:B------:R-:W-:Y:S01]  /*ad80*/  @P1 STG.E.U16 desc[UR36][R4.64], R120 ;  /* 0x0000007804001986 */ /* 0x000fe2000c101524 */
[----:B------:R-:W-:Y:S01]  /*ad90*/  ISETP.GT.AND P1, PT, R0, RZ, P2 ;  /* 0x000000ff0000720c */ /* 0x000fe20001724270 */
[-C--:B------:R-:W-:Y:S01]  /*ada0*/  FMUL R124, R124, R22.reuse ;  /* 0x000000167c7c7220 */ /* 0x080fe20000400000 */
[----:B------:R-:W-:Y:S01]  /*adb0*/  ISETP.GT.AND P0, PT, R0, 0x8, P3 ;  /* 0x000000080000780c */ /* 0x000fe20001f04270 */
[-C--:B------:R-:W-:Y:S01]  /*adc0*/  FMUL R125, R125, R22.reuse ;  /* 0x000000167d7d7220 */ /* 0x080fe20000400000 */
[----:B------:R-:W-:Y:S01]  /*add0*/  IADD3 R6, P5, R4, UR5, RZ ;  /* 0x0000000504067c10 */ /* 0x000fe2000ffbe0ff */
[-C--:B------:R-:W-:Y:S01]  /*ade0*/  FMUL R126, R126, R22.reuse ;  /* 0x000000167e7e7220 */ /* 0x080fe20000400000 */
[----:B------:R-:W-:Y:S01]  /*adf0*/  F2FP.F16.F32.PACK_AB R121, RZ, R121 ;  /* 0x00000079ff79723e */ /* 0x000fe200000000ff */
[----:B------:R-:W-:Y:S01]  /*ae00*/  FMUL R127, R127, R22 ;  /* 0x000000167f7f7220 */ /* 0x000fe20000400000 */
[----:B------:R-:W-:Y:S01]  /*ae10*/  F2FP.F16.F32.PACK_AB R122, RZ, R122 ;  /* 0x0000007aff7a723e */ /* 0x000fe200000000ff */
[-C--:B------:R-:W-:Y:S01]  /*ae20*/  FMUL R128, R128, R22.reuse ;  /* 0x0000001680807220 */ /* 0x080fe20000400000 */
[----:B------:R-:W-:Y:S01]  /*ae30*/  IADD3.X R7, R5, UR4, RZ, P5, !PT ;  /* 0x0000000405077c10 */ /* 0x000fe2000affe4ff */
[----:B------:R-:W-:Y:S01]  /*ae40*/  @P6 STG.E.U16 desc[UR36][R4.64+0x2], R121 ;  /* 0x0000027904006986 */ /* 0x000fe2000c101524 */
[----:B------:R-:W-:Y:S01]  /*ae50*/  F2FP.F16.F32.PACK_AB R123, RZ, R123 ;  /* 0x0000007bff7b723e */ /* 0x000fe200000000ff */
[----:B------:R-:W-:Y:S01]  /*ae60*/  FMUL R129, R129, R22 ;  /* 0x0000001681817220 */ /* 0x000fe20000400000 */
[----:B------:R-:W-:Y:S01]  /*ae70*/  F2FP.F16.F32.PACK_AB R124, RZ, R124 ;  /* 0x0000007cff7c723e */ /* 0x000fe200000000ff */
[----:B------:R-:W-:Y:S01]  /*ae80*/  @P1 STG.E.U16 desc[UR36][R6.64], R122 ;  /* 0x0000007a06001986 */ /* 0x000fe2000c101524 */
[----:B------:R-:W-:Y:S01]  /*ae90*/  ISETP.GT.AND P1, PT, R0, 0x9, P2 ;  /* 0x000000090000780c */ /* 0x000fe20001724270 */
[-C--:B------:R-:W-:Y:S01]  /*aea0*/  FMUL R130, R130, R22.reuse ;  /* 0x0000001682827220 */ /* 0x080fe20000400000 */
[C---:B------:R-:W-:Y:S01]  /*aeb0*/  ISETP.GT.AND P5, PT, R0.reuse, 0x10, P3 ;  /* 0x000000100000780c */ /* 0x040fe20001fa4270 */
[----:B------:R-:W-:Y:S01]  /*aec0*/  @P4 STG.E.U16 desc[UR36][R6.64+0x2], R123 ;  /* 0x0000027b06004986 */ /* 0x000fe2000c101524 */
[C---:B------:R-:W-:Y:S01]  /*aed0*/  ISETP.GT.AND P4, PT, R0.reuse, 0x9, P3 ;  /* 0x000000090000780c */ /* 0x040fe20001f84270 */
[-C--:B------:R-:W-:Y:S01]  /*aee0*/  FMUL R131, R131, R22.reuse ;  /* 0x0000001683837220 */ /* 0x080fe20000400000 */
[----:B------:R-:W-:Y:S01]  /*aef0*/  F2FP.F16.F32.PACK_AB R125, RZ, R125 ;  /* 0x0000007dff7d723e */ /* 0x000fe200000000ff */
[----:B------:R-:W-:Y:S01]  /*af00*/  @P0 STG.E.U16 desc[UR36][R4.64+0x10], R124 ;  /* 0x0000107c04000986 */ /* 0x000fe2000c101524 */
[----:B------:R-:W-:Y:S01]  /*af10*/  ISETP.GT.AND P0, PT, R0, 0x8, P2 ;  /* 0x000000080000780c */ /* 0x000fe20001704270 */
[----:B------:R-:W-:Y:S01]  /*af20*/  FMUL R132, R132, R22 ;  /* 0x0000001684847220 */ /* 0x000fe20000400000 */
[----:B------:R-:W-:Y:S01]  /*af30*/  F2FP.F16.F32.PACK_AB R126, RZ, R126 ;  /* 0x0000007eff7e723e */ /* 0x000fe200000000ff */
[-C--:B------:R-:W-:Y:S01]  /*af40*/  FMUL R133, R133, R22.reuse ;  /* 0x0000001685857220 */ /* 0x080fe20000400000 */
[----:B------:R-:W-:Y:S01]  /*af50*/  F2FP.F16.F32.PACK_AB R127, RZ, R127 ;  /* 0x0000007fff7f723e */ /* 0x000fe200000000ff */
[----:B------:R-:W-:Y:S01]  /*af60*/  FMUL R134, R134, R22 ;  /* 0x0000001686867220 */ /* 0x000fe20000400000 */
[----:B------:R-:W-:Y:S01]  /*af70*/  F2FP.F16.F32.PACK_AB R128, RZ, R128 ;  /* 0x00000080ff80723e */ /* 0x000fe200000000ff */
[-C--:B------:R-:W-:Y:S01]  /*af80*/  FMUL R135, R135, R22.reuse ;  /* 0x0000001687877220 */ /* 0x080fe20000400000 */
[----:B------:R-:W-:Y:S01]  /*af90*/  F2FP.F16.F32.PACK_AB R129, RZ, R129 ;  /* 0x00000081ff81723e */ /* 0x000fe200000000ff */
[----:B------:R-:W-:Y:S01]  /*afa0*/  @P4 STG.E.U16 desc[UR36][R4.64+0x12], R125 ;  /* 0x0000127d04004986 */ /* 0x000fe2000c101524 */
[----:B------:R-:W-:Y:S01]  /*afb0*/  ISETP.GT.AND P4, PT, R0, 0x11, P3 ;  /* 0x000000110000780c */ /* 0x000fe20001f84270 */
[----:B------:R-:W-:Y:S01]  /*afc0*/  FMUL R136, R136, R22 ;  /* 0x0000001688887220 */ /* 0x000fe20000400000 */
[----:B------:R-:W-:Y:S01]  /*afd0*/  F2FP.F16.F32.PACK_AB R130, RZ, R130 ;  /* 0x00000082ff82723e */ /* 0x000fe200000000ff */
        /* <DEDUP_REMOVED lines=306> */
[----:B------:R-:W-:Y:S01]  /*c300*/  FMUL R213, R213, R22 ;  /* 0x00000016d5d57220 */ /* 0x000fe20000400000 */
[----:B------:R-:W-:Y:S01]  /*c310*/  F2FP.F16.F32.PACK_AB R207, RZ, R207 ;  /* 0x000000cfffcf723e */ /* 0x000fe200000000ff */
[----:B------:R-:W-:Y:S01]  /*c320*/  @P1 STG.E.U16 desc[UR36][R6.64+0x142], R203 ;  /* 0x000142cb06001986 */ /* 0x000fe2000c101524 */
[----:B------:R-:W-:Y:S01]  /*c330*/  F2FP.F16.F32.PACK_AB R208, RZ, R208 ;  /* 0x000000d0ffd0723e */ /* 0x000fe200000000ff */
[----:B------:R-:W-:Y:S01]  /*c340*/  IMAD.U32 R9, RZ, RZ, UR6 ;  /* 0x00000006ff097e24 */ /* 0x000fe2000f8e00ff */
[----:B------:R-:W-:Y:S01]  /*c350*/  F2FP.F16.F32.PACK_AB R209, RZ, R209 ;  /* 0x000000d1ffd1723e */ /* 0x000fe200000000ff */
[----:B------:R-:W-:Y:S01]  /*c360*/  @P5 STG.E.U16 desc[UR36][R4.64+0x150], R204 ;  /* 0x000150cc04005986 */ /* 0x000fe2000c101524 */
[----:B------:R-:W-:Y:S01]  /*c370*/  ISETP.GT.AND P5, PT, R0, 0xa8, P2 ;  /* 0x000000a80000780c */ /* 0x000fe200017a4270 */
[----:B------:R-:W-:Y:S01]  /*c380*/  FMUL R214, R214, R22 ;  /* 0x00000016d6d67220 */ /* 0x000fe20000400000 */
[----:B------:R-:W-:Y:S01]  /*c390*/  F2FP.F16.F32.PACK_AB R210, RZ, R210 ;  /* 0x000000d2ffd2723e */ /* 0x000fe200000000ff */
[----:B------:R-:W-:Y:S01]  /*c3a0*/  @P4 STG.E.U16 desc[UR36][R4.64+0x152], R205 ;  /* 0x000152cd04004986 */ /* 0x000fe2000c101524 */
[----:B------:R-:W-:Y:S01]  /*c3b0*/  ISETP.GT.AND P4, PT, R0, 0xb0, P2 ;  /* 0x000000b00000780c */ /* 0x000fe20001784270 */
[-C--:B------:R-:W-:Y:S01]  /*c3c0*/  FMUL R215, R215, R22.reuse ;  /* 0x00000016d7d77220 */ /* 0x080fe20000400000 */
[----:B------:R-:W-:Y:S01]  /*c3d0*/  F2FP.F16.F32.PACK_AB R211, RZ, R211 ;  /* 0x000000d3ffd3723e */ /* 0x000fe200000000ff */
[----:B------:R-:W-:Y:S01]  /*c3e0*/  FMUL R24, R24, R22 ;  /* 0x0000001618187220 */ /* 0x000fe20000400000 */
[----:B------:R-:W-:Y:S01]  /*c3f0*/  F2FP.F16.F32.PACK_AB R212, RZ, R212 ;  /* 0x000000d4ffd4723e */ /* 0x000fe200000000ff */
[-C--:B------:R-:W-:Y:S01]  /*c400*/  FMUL R25, R25, R22.reuse ;  /* 0x0000001619197220 */ /* 0x080fe20000400000 */
[C---:B------:R-:W-:Y:S01]  /*c410*/  ISETP.GT.AND P1, PT, R3.reuse, 0x80, PT ;  /* 0x000000800300780c */ /* 0x040fe20003f24270 */
[-C--:B------:R-:W-:Y:S01]  /*c420*/  FMUL R26, R26, R22.reuse ;  /* 0x000000161a1a7220 */ /* 0x080fe20000400000 */
[----:B------:R-:W-:Y:S01]  /*c430*/  ISETP.GT.AND P0, PT, R3, 0x88, PT ;  /* 0x000000880300780c */ /* 0x000fe20003f04270 */
[----:B------:R-:W-:Y:S01]  /*c440*/  @P5 STG.E.U16 desc[UR36][R6.64+0x150], R206 ;  /* 0x000150ce06005986 */ /* 0x000fe2000c101524 */
[C---:B------:R-:W-:Y:S01]  /*c450*/  ISETP.GT.AND P5, PT, R0.reuse, 0xb0, P3 ;  /* 0x000000b00000780c */ /* 0x040fe20001fa4270 */
[----:B------:R-:W-:Y:S01]  /*c460*/  IMAD.U32 R3, RZ, RZ, UR6 ;  /* 0x00000006ff037e24 */ /* 0x000fe2000f8e00ff */
[----:B------:R-:W-:Y:S01]  /*c470*/  F2FP.F16.F32.PACK_AB R213, RZ, R213 ;  /* 0x000000d5ffd5723e */ /* 0x000fe200000000ff */
[----:B------:R-:W-:Y:S01]  /*c480*/  @P6 STG.E.U16 desc[UR36][R6.64+0x152], R207 ;  /* 0x000152cf06006986 */ /* 0x000fe2000c101524 */
[----:B------:R-:W-:Y:S01]  /*c490*/  ISETP.GT.AND P6, PT, R0, 0xb1, P3 ;  /* 0x000000b10000780c */ /* 0x000fe20001fc4270 */
[-C--:B------:R-:W-:Y:S01]  /*c4a0*/  FMUL R27, R27, R22.reuse ;  /* 0x000000161b1b7220 */ /* 0x080fe20000400000 */
[----:B------:R-:W-:Y:S01]  /*c4b0*/  MOV R10, UR7 ;  /* 0x00000007000a7c02 */ /* 0x000fe20008000f00 */
[----:B------:R-:W-:Y:S01]  /*c4c0*/  FMUL R28, R28, R22 ;  /* 0x000000161c1c7220 */ /* 0x000fe20000400000 */
[----:B------:R-:W-:Y:S01]  /*c4d0*/  F2FP.F16.F32.PACK_AB R214, RZ, R214 ;  /* 0x000000d6ffd6723e */ /* 0x000fe200000000ff */
[-C--:B------:R-:W-:Y:S01]  /*c4e0*/  FMUL R29, R29, R22.reuse ;  /* 0x000000161d1d7220 */ /* 0x080fe20000400000 */
[----:B------:R-:W-:Y:S01]  /*c4f0*/  F2FP.F16.F32.PACK_AB R215, RZ, R215 ;  /* 0x000000d7ffd7723e */ /* 0x000fe200000000ff */
[----:B------:R-:W-:Y:S01]  /*c500*/  FMUL R30, R30, R22 ;  /* 0x000000161e1e7220 */ /* 0x000fe20000400000 */
[----:B------:R-:W-:Y:S01]  /*c510*/  F2FP.F16.F32.PACK_AB R24, RZ, R24 ;  /* 0x00000018ff18723e */ /* 0x000fe200000000ff */
[----:B------:R-:W-:Y:S01]  /*c520*/  @P5 STG.E.U16 desc[UR36][R4.64+0x160], R208 ;  /* 0x000160d004005986 */ /* 0x000fe2000c101524 */
[----:B------:R-:W-:Y:S01]  /*c530*/  ISETP.GT.AND P5, PT, R0, 0xb1, P2 ;  /* 0x000000b10000780c */ /* 0x000fe200017a4270 */
[----:B------:R-:W-:Y:S01]  /*c540*/  FMUL R31, R31, R22 ;  /* 0x000000161f1f7220 */ /* 0x000fe20000400000 */
[----:B------:R-:W-:Y:S01]  /*c550*/  F2FP.F16.F32.PACK_AB R25, RZ, R25 ;  /* 0x00000019ff19723e */ /* 0x000fe200000000ff */
[----:B------:R-:W-:Y:S01]  /*c560*/  @P6 STG.E.U16 desc[UR36][R4.64+0x162], R209 ;  /* 0x000162d104006986 */ /* 0x000fe2000c101524 */
[----:B------:R-:W-:Y:S01]  /*c570*/  LEA R8, P6, R9, R4, 0x8 ;  /* 0x0000000409087211 */ /* 0x000fe200078c40ff */
[----:B------:R-:W-:Y:S01]  /*c580*/  FMUL R32, R32, R22 ;  /* 0x0000001620207220 */ /* 0x000fe20000400000 */
[----:B------:R-:W-:Y:S01]  /*c590*/  F2FP.F16.F32.PACK_AB R26, RZ, R26 ;  /* 0x0000001aff1a723e */ /* 0x000fe200000000ff */
[----:B------:R-:W-:Y:S01]  /*c5a0*/  @P4 STG.E.U16 desc[UR36][R6.64+0x160], R210 ;  /* 0x000160d206004986 */ /* 0x000fe2000c101524 */
[C---:B------:R-:W-:Y:S01]  /*c5b0*/  ISETP.GT.AND P4, PT, R0.reuse, 0xb8, P3 ;  /* 0x000000b80000780c */ /* 0x040fe20001f84270 */
[-C--:B------:R-:W-:Y:S01]  /*c5c0*/  FMUL R33, R33, R22.reuse ;  /* 0x0000001621217220 */ /* 0x080fe20000400000 */
[----:B------:R-:W-:Y:S01]  /*c5d0*/  ISETP.GT.AND P3, PT, R0, 0xb9, P3 ;  /* 0x000000b90000780c */ /* 0x000fe20001f64270 */
[-C--:B------:R-:W-:Y:S01]  /*c5e0*/  FMUL R34, R34, R22.reuse ;  /* 0x0000001622227220 */ /* 0x080fe20000400000 */
[----:B------:R-:W-:Y:S01]  /*c5f0*/  LEA.HI.X R9, R3, R5, R10, 0x8, P6 ;  /* 0x0000000503097211 */ /* 0x000fe200030f440a */
[----:B------:R-:W-:Y:S01]  /*c600*/  @P5 STG.E.U16 desc[UR36][R6.64+0x162], R211 ;  /* 0x000162d306005986 */ /* 0x000fe2000c101524 */
[C---:B------:R-:W-:Y:S01]  /*c610*/  ISETP.GT.AND P5, PT, R0.reuse, 0xb8, P2 ;  /* 0x000000b80000780c */ /* 0x040fe200017a4270 */
[-C--:B------:R-:W-:Y:S01]  /*c620*/  FMUL R35, R35, R22.reuse ;  /* 0x0000001623237220 */ /* 0x080fe20000400000 */
[----:B------:R-:W-:Y:S01]  /*c630*/  ISETP.GT.AND P2, PT, R0, 0xb9, P2 ;  /* 0x000000b90000780c */ /* 0x000fe20001744270 */
[-C--:B------:R-:W-:Y:S01]  /*c640*/  FMUL R36, R36, R22.reuse ;  /* 0x0000001624247220 */ /* 0x080fe20000400000 */
[----:B------:R-:W-:Y:S01]  /*c650*/  F2FP.F16.F32.PACK_AB R27, RZ, R27 ;  /* 0x0000001bff1b723e */ /* 0x000fe200000000ff */
[----:B------:R-:W-:Y:S01]  /*c660*/  FMUL R37, R37, R22 ;  /* 0x0000001625257220 */ /* 0x000fe20000400000 */
[----:B------:R-:W-:Y:S01]  /*c670*/  F2FP.F16.F32.PACK_AB R28, RZ, R28 ;  /* 0x0000001cff1c723e */ /* 0x000fe200000000ff */
[----:B------:R-:W-:Y:S01]  /*c680*/  @P4 STG.E.U16 desc[UR36][R4.64+0x170], R212 ;  /* 0x000170d404004986 */ /* 0x000fe2000c101524 */
[----:B------:R-:W-:Y:S01]  /*c690*/  ISETP.GT.AND P4, PT, R0, RZ, P1 ;  /* 0x000000ff0000720c */ /* 0x000fe20000f84270 */
[-C--:B------:R-:W-:Y:S01]  /*c6a0*/  FMUL R38, R38, R22.reuse ;  /* 0x0000001626267220 */ /* 0x080fe20000400000 */
[----:B------:R-:W-:Y:S01]  /*c6b0*/  F2FP.F16.F32.PACK_AB R29, RZ, R29 ;  /* 0x0000001dff1d723e */ /* 0x000fe200000000ff */
[----:B------:R0:W-:Y:S01]  /*c6c0*/  @P3 STG.E.U16 desc[UR36][R4.64+0x172], R213 ;  /* 0x000172d504003986 */ /* 0x0001e2000c101524 */
        /* <DEDUP_REMOVED lines=9> */
[----:B------:R-:W-:Y:S01]  /*c760*/  FMUL R43, R43, R22 ;  /* 0x000000162b2b7220 */ /* 0x000fe20000400000 */
[----:B------:R-:W-:Y:S01]  /*c770*/  F2FP.F16.F32.PACK_AB R34, RZ, R34 ;  /* 0x00000022ff22723e */ /* 0x000fe200000000ff */
[----:B0-----:R-:W-:Y:S01]  /*c780*/  @P5 IMAD.MOV.U32 R4, RZ, RZ, R6 ;  /* 0x000000ffff045224 */ /* 0x001fe200078e0006 */
[----:B------:R-:W-:Y:S01]  /*c790*/  F2FP.F16.F32.PACK_AB R35, RZ, R35 ;  /* 0x00000023ff23723e */ /* 0x000fe200000000ff */
[----:B------:R-:W-:Y:S01]  /*c7a0*/  @P5 IMAD.MOV.U32 R5, RZ, RZ, R7 ;  /* 0x000000ffff055224 */ /* 0x000fe200078e0007 */
[----:B------:R-:W-:Y:S01]  /*c7b0*/  F2FP.F16.F32.PACK_AB R36, RZ, R36 ;  /* 0x00000024ff24723e */ /* 0x000fe200000000ff */
[-C--:B------:R-:W-:Y:S01]  /*c7c0*/  FMUL R44, R44, R22.reuse ;  /* 0x000000162c2c7220 */ /* 0x080fe20000400000 */
[----:B------:R-:W-:Y:S01]  /*c7d0*/  F2FP.F16.F32.PACK_AB R37, RZ, R37 ;  /* 0x00000025ff25723e */ /* 0x000fe200000000ff */
[-C--:B------:R-:W-:Y:S01]  /*c7e0*/  FMUL R45, R45, R22.reuse ;  /* 0x000000162d2d7220 */ /* 0x080fe20000400000 */
[----:B------:R0:W-:Y:S01]  /*c7f0*/  @P5 STG.E.U16 desc[UR36][R4.64+0x170], R214 ;  /* 0x000170d604005986 */ /* 0x0001e2000c101524 */
[----:B------:R-:W-:Y:S01]  /*c800*/  ISETP.GT.AND P5, PT, R0, RZ, P0 ;  /* 0x000000ff0000720c */ /* 0x000fe200007a4270 */
[----:B------:R-:W-:Y:S01]  /*c810*/  FMUL R46, R46, R22 ;  /* 0x000000162e2e7220 */ /* 0x000fe20000400000 */
[----:B------:R-:W-:Y:S01]  /*c820*/  F2FP.F16.F32.PACK_AB R38, RZ, R38 ;  /* 0x00000026ff26723e */ /* 0x000fe200000000ff */
[----:B------:R1:W-:Y:S01]  /*c830*/  @P2 STG.E.U16 desc[UR36][R6.64+0x172], R215 ;  /* 0x000172d706002986 */ /* 0x0003e2000c101524 */
        /* <DEDUP_REMOVED lines=8> */
[----:B0-----:R-:W-:Y:S01]  /*c8c0*/  IADD3 R4, P6, R8, UR5, RZ ;  /* 0x0000000508047c10 */ /* 0x001fe2000ffde0ff */
[----:B------:R-:W-:Y:S01]  /*c8d0*/  FMUL R50, R50, R22 ;  /* 0x0000001632327220 */ /* 0x000fe20000400000 */
[----:B------:R-:W-:Y:S01]  /*c8e0*/  F2FP.F16.F32.PACK_AB R41, RZ, R41 ;  /* 0x00000029ff29723e */ /* 0x000fe200000000ff */
[--C-:B-1----:R-:W-:Y:S01]  /*c8f0*/  @P3 IMAD.MOV.U32 R6, RZ, RZ, R8.reuse ;  /* 0x000000ffff063224 */ /* 0x102fe200078e0008 */
[----:B------:R-:W-:Y:S01]  /*c900*/  IADD3.X R5, R9, UR4, RZ, P6, !PT ;  /* 0x0000000409057c10 */ /* 0x000fe2000b7fe4ff */
[--C-:B------:R-:W-:Y:S01]  /*c910*/  @P3 IMAD.MOV.U32 R7, RZ, RZ, R9.reuse ;  /* 0x000000ffff073224 */ /* 0x100fe200078e0009 */
[----:B------:R-:W-:Y:S01]  /*c920*/  F2FP.F16.F32.PACK_AB R42, RZ, R42 ;  /* 0x0000002aff2a723e */ /* 0x000fe200000000ff */
[-C--:B------:R-:W-:Y:S01]  /*c930*/  FMUL R51, R51, R22.reuse ;  /* 0x0000001633337220 */ /* 0x080fe20000400000 */
[----:B------:R-:W-:Y:S01]  /*c940*/  F2FP.F16.F32.PACK_AB R43, RZ, R43 ;  /* 0x0000002bff2b723e */ /* 0x000fe200000000ff */
[-C--:B------:R-:W-:Y:S01]  /*c950*/  FMUL R52, R52, R22.reuse ;  /* 0x0000001634347220 */ /* 0x080fe20000400000 */
[----:B------:R0:W-:Y:S01]  /*c960*/  @P3 STG.E.U16 desc[UR36][R6.64+0x2], R25 ;  /* 0x0000021906003986 */ /* 0x0001e2000c101524 */
[C---:B------:R-:W-:Y:S01]  /*c970*/  ISETP.GT.AND P3, PT, R0.reuse, 0x9, P1 ;  /* 0x000000090000780c */ /* 0x040fe20000f64270 */
[----:B------:R-:W-:Y:S01]  /*c980*/  FMUL R53, R53, R22 ;  /* 0x0000001635357220 */ /* 0x000fe20000400000 */
[----:B------:R-:W-:Y:S01]  /*c990*/  F2FP.F16.F32.PACK_AB R44, RZ, R44 ;  /* 0x0000002cff2c723e */ /* 0x000fe200000000ff */
[----:B------:R-:W-:Y:S01]  /*c9a0*/  @P5 STG.E.U16 desc[UR36][R4.64], R26 ;  /* 0x0000001a04005986 */ /* 0x000fe2000c101524 */
[----:B------:R-:W-:Y:S01]  /*c9b0*/  ISETP.GT.AND P5, PT, R0, 0x9, P0 ;  /* 0x000000090000780c */ /* 0x000fe200007a4270 */
[-C--:B------:R-:W-:Y:S01]  /*c9c0*/  FMUL R54, R54, R22.reuse ;  /* 0x0000001636367220 */ /* 0x080fe20000400000 */
[----:B------:R-:W-:Y:S01]  /*c9d0*/  F2FP.F16.F32.PACK_AB R45, RZ, R45 ;  /* 0x0000002dff2d723e */ /* 0x000fe200000000ff */
[----:B------:R-:W-:Y:S01]  /*c9e0*/  @P4 STG.E.U16 desc[UR36][R4.64+0x2], R27 ;  /* 0x0000021b04004986 */ /* 0x000fe2000c101524 */
[----:B------:R-:W-:Y:S01]  /*c9f0*/  ISETP.GT.AND P4, PT, R0, 0x8, P0 ;  /* 0x000000080000780c */ /* 0x000fe20000784270 */
[----:B------:R-:W-:Y:S01]  /*ca00*/  FMUL R55, R55, R22 ;  /* 0x0000001637377220 */ /* 0x000fe20000400000 */
[----:B------:R-:W-:Y:S01]  /*ca10*/  F2FP.F16.F32.PACK_AB R46, RZ, R46 ;  /* 0x0000002eff2e723e */ /* 0x000fe200000000ff */
[--C-:B0-----:R-:W-:Y:S01]  /*ca20*/  @P2 IMAD.MOV.U32 R6, RZ, RZ, R8.reuse ;  /* 0x000000ffff062224 */ /* 0x101fe200078e0008 */
[----:B------:R-:W-:Y:S01]  /*ca30*/  @P2 MOV R7, R9 ;  /* 0x0000000900072202 */ /* 0x000fe20000000f00 */
[-C--:B------:R-:W-:Y:S01]  /*ca40*/  FMUL R56, R56, R22.reuse ;  /* 0x0000001638387220 */ /* 0x080fe20000400000 */
[----:B------:R-:W-:Y:S01]  /*ca50*/  F2FP.F16.F32.PACK_AB R47, RZ, R47 ;  /* 0x0000002fff2f723e */ /* 0x000fe200000000ff */
[----:B------:R-:W-:Y:S01]  /*ca60*/  FMUL R57, R57, R22 ;  /* 0x0000001639397220 */ /* 0x000fe20000400000 */
[----:B------:R-:W-:Y:S01]  /*ca70*/  F2FP.F16.F32.PACK_AB R48, RZ, R48 ;  /* 0x00000030ff30723e */ /* 0x000fe200000000ff */
[----:B------:R0:W-:Y:S01]  /*ca80*/  @P2 STG.E.U16 desc[UR36][R6.64+0x10], R28 ;  /* 0x0000101c06002986 */ /* 0x0001e2000c101524 */
[----:B------:R-:W-:Y:S01]  /*ca90*/  ISETP.GT.AND P2, PT, R0, 0x10, P1 ;  /* 0x000000100000780c */ /* 0x000fe20000f44270 */
        /* <DEDUP_REMOVED lines=8> */
[----:B------:R-:W-:Y:S01]  /*cb20*/  FMUL R62, R62, R22 ;  /* 0x000000163e3e7220 */ /* 0x000fe20000400000 */
[----:B------:R-:W-:Y:S01]  /*cb30*/  F2FP.F16.F32.PACK_AB R53, RZ, R53 ;  /* 0x00000035ff35723e */ /* 0x000fe200000000ff */
[--C-:B0-----:R-:W-:Y:S01]  /*cb40*/  @P3 IMAD.MOV.U32 R6, RZ, RZ, R8.reuse ;  /* 0x000000ffff063224 */ /* 0x101fe200078e0008 */
[----:B------:R-:W-:Y:S01]  /*cb50*/  F2FP.F16.F32.PACK_AB R54, RZ, R54 ;  /* 0x00000036ff36723e */ /* 0x000fe200000000ff */
[--C-:B------:R-:W-:Y:S01]  /*cb60*/  @P3 IMAD.MOV.U32 R7, RZ, RZ, R9.reuse ;  /* 0x000000ffff073224 */ /* 0x100fe200078e0009 */
[----:B------:R-:W-:Y:S01]  /*cb70*/  F2FP.F16.F32.PACK_AB R55, RZ, R55 ;  /* 0x00000037ff37723e */ /* 0x000fe200000000ff */
[----:B------:R-:W-:Y:S01]  /*cb80*/  FMUL R63, R63, R22 ;  /* 0x000000163f3f7220 */ /* 0x000fe20000400000 */
[----:B------:R-:W-:Y:S01]  /*cb90*/  F2FP.F16.F32.PACK_AB R56, RZ, R56 ;  /* 0x00000038ff38723e */ /* 0x000fe200000000ff */
[-C--:B------:R-:W-:Y:S01]  /*cba0*/  FMUL R64, R64, R22.reuse ;  /* 0x0000001640407220 */ /* 0x080fe20000400000 */
        /* <DEDUP_REMOVED lines=9> */
[----:B------:R-:W-:Y:S01]  /*cc40*/  ISETP.GT.AND P5, PT, R0, 0x11, P0 ;  /* 0x000000110000780c */ /* 0x000fe200007a4270 */
        /* <DEDUP_REMOVED lines=21> */
[--C-:B0-----:R-:W-:Y:S01]  /*cda0*/  @P3 IMAD.MOV.U32 R6, RZ, RZ, R8.reuse ;  /* 0x000000ffff063224 */ /* 0x101fe200078e0008 */
[----:B------:R-:W-:Y:S01]  /*cdb0*/  @P3 MOV R7, R9 ;  /* 0x0000000900073202 */ /* 0x000fe20000000f00 */
[----:B------:R-:W-:Y:S01]  /*cdc0*/  FMUL R75, R75, R22 ;  /* 0x000000164b4b7220 */ /* 0x000fe20000400000 */
[----:B------:R-:W-:Y:S01]  /*cdd0*/  F2FP.F16.F32.PACK_AB R68, RZ, R68 ;  /* 0x00000044ff44723e */ /* 0x000fe200000000ff */
[-C--:B------:R-:W-:Y:S01]  /*cde0*/  FMUL R76, R76, R22.reuse ;  /* 0x000000164c4c7220 */ /* 0x080fe20000400000 */
[----:B------:R-:W-:Y:S01]  /*cdf0*/  F2FP.F16.F32.PACK_AB R69, RZ, R69 ;  /* 0x00000045ff45723e */ /* 0x000fe200000000ff */
        /* <DEDUP_REMOVED lines=16> */
[-C--:B------:R-:W-:Y:S01]  /*cf00*/  FMUL R80, R80, R22.reuse ;  /* 0x0000001650507220 */ /* 0x080fe20000400000 */
[----:B------:R-:W-:Y:S01]  /*cf10*/  F2FP.F16.F32.PACK_AB R75, RZ, R75 ;  /* 0x0000004bff4b723e */ /* 0x000fe200000000ff */
[-C--:B------:R-:W-:Y:S01]  /*cf20*/  FMUL R81, R81, R22.reuse ;  /* 0x0000001651517220 */ /* 0x080fe20000400000 */
        /* <DEDUP_REMOVED lines=102> */
[C---:B------:R-:W-:Y:S01]  /*d590*/  ISETP.GT.AND P5, PT, R0.reuse, 0x31, P0 ;  /* 0x000000310000780c */ /* 0x040fe200007a4270 */
[----:B------:R-:W-:Y:S01]  /*d5a0*/  FMUL R115, R115, R22 ;  /* 0x0000001673737220 */ /* 0x000fe20000400000 */
[----:B------:R-:W-:Y:S01]  /*d5b0*/  F2FP.F16.F32.PACK_AB R112, RZ, R112 ;  /* 0x00000070ff70723e */ /* 0x000fe200000000ff */
[----:B0-----:R-:W-:Y:S01]  /*d5c0*/  @P2 IMAD.MOV.U32 R6, RZ, RZ, R8 ;  /* 0x000000ffff062224 */ /* 0x001fe200078e0008 */
[----:B------:R-:W-:Y:S01]  /*d5d0*/  ISETP.GT.AND P6, PT, R0, 0xb8, P0 ;  /* 0x000000b80000780c */ /* 0x000fe200007c4270 */
[----:B------:R-:W-:Y:S01]  /*d5e0*/  @P2 IMAD.MOV.U32 R7, RZ, RZ, R9 ;  /* 0x000000ffff072224 */ /* 0x000fe200078e0009 */
        /* <DEDUP_REMOVED lines=9> */
[----:B------:R-:W-:-:S02]  /*d680*/  F2FP.F16.F32.PACK_AB R116, RZ, R116 ;  /* 0x00000074ff74723e */ /* 0x000fc400000000ff */
[----:B------:R-:W-:Y:S02]  /*d690*/  F2FP.F16.F32.PACK_AB R117, RZ, R117 ;  /* 0x00000075ff75723e */ /* 0x000fe400000000ff */
[----:B------:R-:W-:Y:S02]  /*d6a0*/  F2FP.F16.F32.PACK_AB R118, RZ, R118 ;  /* 0x00000076ff76723e */ /* 0x000fe400000000ff */
[----:B------:R-:W-:Y:S01]  /*d6b0*/  F2FP.F16.F32.PACK_AB R119, RZ, R119 ;  /* 0x00000077ff77723e */ /* 0x000fe200000000ff */
[----:B0-----:R-:W-:Y:S02]  /*d6c0*/  @P3 IMAD.MOV.U32 R6, RZ, RZ, R8 ;  /* 0x000000ffff063224 */ /* 0x001fe400078e0008 */
[----:B------:R-:W-:-:S05]  /*d6d0*/  @P3 IMAD.MOV.U32 R7, RZ, RZ, R9 ;  /* 0x000000ffff073224 */ /* 0x000fca00078e0009 */
[----:B------:R0:W-:Y:S01]  /*d6e0*/  @P3 STG.E.U16 desc[UR36][R6.64+0x62], R49 ;  /* 0x0000623106003986 */ /* 0x0001e2000c101524 */
[----:B------:R-:W-:-:S03]  /*d6f0*/  ISETP.GT.AND P3, PT, R0, 0x39, P1 ;  /* 0x000000390000780c */ /* 0x000fc60000f64270 */
[----:B------:R-:W-:Y:S01]  /*d700*/  @P4 STG.E.U16 desc[UR36][R4.64+0x60], R50 ;  /* 0x0000603204004986 */ /* 0x000fe2000c101524 */
[----:B------:R-:W-:-:S03]  /*d710*/  ISETP.GT.AND P4, PT, R0, 0x38, P0 ;  /* 0x000000380000780c */ /* 0x000fc60000784270 */
[----:B------:R-:W-:Y:S01]  /*d720*/  @P5 STG.E.U16 desc[UR36][R4.64+0x62], R51 ;  /* 0x0000623304005986 */ /* 0x000fe2000c101524 */
[----:B------:R-:W-:Y:S01]  /*d730*/  ISETP.GT.AND P5, PT, R0, 0x39, P0 ;  /* 0x000000390000780c */ /* 0x000fe200007a4270 */
[----:B0-----:R-:W-:Y:S01]  /*d740*/  @P2 IMAD.MOV.U32 R6, RZ, RZ, R8 ;  /* 0x000000ffff062224 */ /* 0x001fe200078e0008 */
[----:B------:R-:W-:-:S05]  /*d750*/  @P2 MOV R7, R9 ;  /* 0x0000000900072202 */ /* 0x000fca0000000f00 */
[----:B------:R0:W-:Y:S01]  /*d760*/  @P2 STG.E.U16 desc[UR36][R6.64+0x70], R52 ;  /* 0x0000703406002986 */ /* 0x0001e2000c101524 */
[----:B------:R-:W-:Y:S01]  /*d770*/  ISETP.GT.AND P2, PT, R0, 0x40, P1 ;  /* 0x000000400000780c */ /* 0x000fe20000f44270 */
        /* <DEDUP_REMOVED lines=8> */
[----:B0-----:R-:W-:Y:S02]  /*d800*/  @P2 IMAD.MOV.U32 R6, RZ, RZ, R8 ;  /* 0x000000ffff062224 */ /* 0x001fe400078e0008 */
[----:B------:R-:W-:-:S05]  /*d810*/  @P2 IMAD.MOV.U32 R7, RZ, RZ, R9 ;  /* 0x000000ffff072224 */ /* 0x000fca00078e0009 */
[----:B------:R0:W-:Y:S01]  /*d820*/  @P2 STG.E.U16 desc[UR36][R6.64+0x80], R56 ;  /* 0x0000803806002986 */ /* 0x0001e2000c101524 */
[----:B------:R-:W-:Y:S01]  /*d830*/  ISETP.GT.AND P2, PT, R0, 0x48, P1 ;  /* 0x000000480000780c */ /* 0x000fe20000f44270 */
[----:B0-----:R-:W-:Y:S01]  /*d840*/  @P3 IMAD.MOV.U32 R6, RZ, RZ, R8 ;  /* 0x000000ffff063224 */ /* 0x001fe200078e0008 */
[----:B------:R-:W-:-:S05]  /*d850*/  @P3 MOV R7, R9 ;  /* 0x0000000900073202 */ /* 0x000fca0000000f00 */
        /* <DEDUP_REMOVED lines=161> */
[C---:B------:R-:W-:Y:S02]  /*e270*/  ISETP.GT.AND P2, PT, R0.reuse, 0xb1, P1 ;  /* 0x000000b10000780c */ /* 0x040fe40000f44270 */
[----:B------:R-:W-:Y:S01]  /*e280*/  ISETP.GT.AND P1, PT, R0, 0xb9, P1 ;  /* 0x000000b90000780c */ /* 0x000fe20000f24270 */
[----:B0-----:R-:W-:Y:S01]  /*e290*/  @P5 IMAD.MOV.U32 R6, RZ, RZ, R8 ;  /* 0x000000ffff065224 */ /* 0x001fe200078e0008 */
[----:B------:R-:W-:-:S05]  /*e2a0*/  @P5 MOV R7, R9 ;  /* 0x0000000900075202 */ /* 0x000fca0000000f00 */
[----:B------:R0:W-:Y:S01]  /*e2b0*/  @P5 STG.E.U16 desc[UR36][R6.64+0x160], R112 ;  /* 0x0001607006005986 */ /* 0x0001e2000c101524 */
[C---:B------:R-:W-:Y:S02]  /*e2c0*/  ISETP.GT.AND P5, PT, R0.reuse, 0xb0, P0 ;  /* 0x000000b00000780c */ /* 0x040fe400007a4270 */
[----:B------:R-:W-:Y:S01]  /*e2d0*/  ISETP.GT.AND P0, PT, R0, 0xb9, P0 ;  /* 0x000000b90000780c */ /* 0x000fe20000704270 */
[----:B0-----:R-:W-:Y:S02]  /*e2e0*/  @P2 IMAD.MOV.U32 R6, RZ, RZ, R8 ;  /* 0x000000ffff062224 */ /* 0x001fe400078e0008 */
[----:B------:R-:W-:-:S05]  /*e2f0*/  @P2 IMAD.MOV.U32 R7, RZ, RZ, R9 ;  /* 0x000000ffff072224 */ /* 0x000fca00078e0009 */
[----:B------:R0:W-:Y:S04]  /*e300*/  @P2 STG.E.U16 desc[UR36][R6.64+0x162], R113 ;  /* 0x0001627106002986 */ /* 0x0001e8000c101524 */
[----:B------:R-:W-:Y:S04]  /*e310*/  @P5 STG.E.U16 desc[UR36][R4.64+0x160], R114 ;  /* 0x0001607204005986 */ /* 0x000fe8000c101524 */
[----:B------:R-:W-:Y:S01]  /*e320*/  @P4 STG.E.U16 desc[UR36][R4.64+0x162], R115 ;  /* 0x0001627304004986 */ /* 0x000fe2000c101524 */
[----:B0-----:R-:W-:Y:S02]  /*e330*/  @P3 IMAD.MOV.U32 R6, RZ, RZ, R8 ;  /* 0x000000ffff063224 */ /* 0x001fe400078e0008 */
[----:B------:R-:W-:-:S05]  /*e340*/  @P3 IMAD.MOV.U32 R7, RZ, RZ, R9 ;  /* 0x000000ffff073224 */ /* 0x000fca00078e0009 */
[----:B------:R0:W-:Y:S04]  /*e350*/  @P3 STG.E.U16 desc[UR36][R6.64+0x170], R116 ;  /* 0x0001707406003986 */ /* 0x0001e8000c101524 */
[----:B------:R1:W-:Y:S04]  /*e360*/  @P1 STG.E.U16 desc[UR36][R8.64+0x172], R117 ;  /* 0x0001727508001986 */ /* 0x0003e8000c101524 */
[----:B------:R1:W-:Y:S01]  /*e370*/  @P6 STG.E.U16 desc[UR36][R4.64+0x170], R118 ;  /* 0x0001707604006986 */ /* 0x0003e2000c101524 */
[----:B0-----:R-:W-:Y:S01]  /*e380*/  @P0 IMAD.MOV.U32 R6, RZ, RZ, R4 ;  /* 0x000000ffff060224 */ /* 0x001fe200078e0004 */
[----:B------:R-:W-:-:S05]  /*e390*/  @P0 MOV R7, R5 ;  /* 0x0000000500070202 */ /* 0x000fca0000000f00 */
[----:B------:R1:W-:Y:S02]  /*e3a0*/  @P0 STG.E.U16 desc[UR36][R6.64+0x172], R119 ;  /* 0x0001727706000986 */ /* 0x0003e4000c101524 */
.L_x_411:
[----:B------:R-:W-:Y:S05]  /*e3b0*/  BSYNC B0 ;  /* 0x0000000000007941 */ /* 0x000fea0003800000 */
.L_x_29:
[----:B------:R-:W-:Y:S01]  /*e3c0*/  ULDC UR4, c[0x0][0xc] ;  /* 0x0000030000047ab9 */ /* 0x000fe20000000800 */
[----:B------:R-:W-:Y:S01]  /*e3d0*/  ULDC UR5, c[0x0][0x10] ;  /* 0x0000040000057ab9 */ /* 0x000fe20000000800 */
[----:B0-----:R-:W0:Y:S01]  /*e3e0*/  LDC R3, c[0x0][0x14] ;  /* 0x00000500ff037b82 */ /* 0x001e220000000800 */
[----:B------:R-:W-:Y:S01]  /*e3f0*/  UIMAD.WIDE.U32 UR4, UR4, UR5, URZ ;  /* 0x00000005040472a5 */ /* 0x000fe2000f8e003f */
[----:B------:R-:W-:Y:S01]  /*e400*/  PRMT R0, RZ, 0x7610, R0 ;  /* 0x00007610ff007816 */ /* 0x000fe20000000000 */
[----:B------:R-:W-:Y:S01]  /*e410*/  UMOV UR42, 0xffffffff ;  /* 0xffffffff002a7882 */ /* 0x000fe20000000000 */
[----:B------:R-:W-:-:S03]  /*e420*/  UMOV UR43, 0xffffffff ;  /* 0xffffffff002b7882 */ /* 0x000fc60000000000 */
[----:B0-----:R-:W-:-:S04]  /*e430*/  IMAD.WIDE.U32 R16, R3, UR4, R16 ;  /* 0x0000000403107c25 */ /* 0x001fc8000f8e0010 */
[----:B------:R-:W-:Y:S01]  /*e440*/  IMAD R3, R3, UR5, RZ ;  /* 0x0000000503037c24 */ /* 0x000fe2000f8e02ff */
[----:B------:R-:W-:Y:S02]  /*e450*/  ULDC.64 UR4, c[0x0][0x650] ;  /* 0x0001940000047ab9 */ /* 0x000fe40000000a00 */
[----:B------:R-:W-:Y:S01]  /*e460*/  ISETP.GE.U32.AND P0, PT, R16, UR4, PT ;  /* 0x0000000410007c0c */ /* 0x000fe2000bf06070 */
[----:B------:R-:W-:-:S05]  /*e470*/  IMAD.IADD R17, R17, 0x1, R3 ;  /* 0x0000000111117824 */ /* 0x000fca00078e0203 */
[----:B------:R-:W-:-:S13]  /*e480*/  ISETP.GE.U32.AND.EX P0, PT, R17, UR5, PT, P0 ;  /* 0x0000000511007c0c */ /* 0x000fda000bf06100 */
[----:B------:R-:W-:Y:S05]  /*e490*/  @P0 BRA `(.L_x_412) ;  /* 0x0000000400880947 */ /* 0x000fea0003800000 */
[----:B------:R-:W0:Y:S01]  /*e4a0*/  S2UR UR6, SR_CTAID.X ;  /* 0x00000000000679c3 */ /* 0x000e220000002500 */
[----:B------:R-:W-:Y:S01]  /*e4b0*/  ULDC.64 UR12, c[0x0][0x628] ;  /* 0x00018a00000c7ab9 */ /* 0x000fe20000000a00 */
[----:B------:R-:W-:Y:S01]  /*e4c0*/  ULDC UR4, c[0x0][0x150] ;  /* 0x0000540000047ab9 */ /* 0x000fe20000000800 */
[----:B------:R-:W-:Y:S01]  /*e4d0*/  ISETP.NE.U32.AND P0, PT, RZ, UR12, PT ;  /* 0x0000000cff007c0c */ /* 0x000fe2000bf05070 */
[----:B------:R-:W-:Y:S01]  /*e4e0*/  ULDC UR15, c[0x0][0x630] ;  /* 0x00018c00000f7ab9 */ /* 0x000fe20000000800 */
[C---:B------:R-:W-:Y:S01]  /*e4f0*/  R2UR UR16, R16.reuse ;  /* 0x00000000101072ca */ /* 0x040fe200000e0000 */
[----:B------:R-:W-:Y:S01]  /*e500*/  ULDC UR19, c[0x0][0x154] ;  /* 0x0000550000137ab9 */ /* 0x000fe20000000800 */
[----:B------:R-:W-:Y:S01]  /*e510*/  ISETP.NE.AND.EX P0, PT, RZ, UR13, PT, P0 ;  /* 0x0000000dff007c0c */ /* 0x000fe2000bf05300 */
[----:B------:R-:W1:Y:S01]  /*e520*/  S2UR UR18, SR_CTAID.Y ;  /* 0x00000000001279c3 */ /* 0x000e620000002600 */
[----:B------:R-:W-:Y:S02]  /*e530*/  R2UR UR17, R17 ;  /* 0x00000000111172ca */ /* 0x000fe400000e0000 */
[----:B------:R-:W-:-:S02]  /*e540*/  R2UR UR10, R16 ;  /* 0x00000000100a72ca */ /* 0x000fc400000e0000 */
[----:B------:R-:W-:Y:S02]  /*e550*/  R2UR UR11, R17 ;  /* 0x00000000110b72ca */ /* 0x000fe400000e0000 */
[----:B0-----:R-:W-:-:S05]  /*e560*/  I2FP.F32.U32 R0, UR6 ;  /* 0x0000000600007c45 */ /* 0x001fca0008201000 */
[----:B------:R-:W-:-:S04]  /*e570*/  FMUL R0, R0, UR4 ;  /* 0x0000000400007c20 */ /* 0x000fc80008400000 */
[----:B------:R0:W0:Y:S01]  /*e580*/  F2I.U32.TRUNC.NTZ R3, R0 ;  /* 0x0000000000037305 */ /* 0x000022000020f000 */
[----:B-1----:R-:W-:Y:S05]  /*e590*/  @!P0 BRA `(.L_x_413) ;  /* 0x0000000000308947 */ /* 0x002fea0003800000 */
        /* <DEDUP_REMOVED lines=12> */
.L_x_413:
[----:B------:R-:W-:Y:S01]  /*e660*/  USHF.R.U64 UR43, UR10, UR15, UR11 ;  /* 0x0000000f0a2b7299 */ /* 0x000fe2000800120b */
[----:B0-----:R-:W-:Y:S01]  /*e670*/  I2FP.F32.U32 R0, UR18 ;  /* 0x0000001200007c45 */ /* 0x001fe20008201000 */
[----:B------:R-:W-:Y:S02]  /*e680*/  USHF.R.U32.HI UR4, URZ, UR15, UR11 ;  /* 0x0000000f3f047299 */ /* 0x000fe4000801160b */
        /* <DEDUP_REMOVED lines=8> */
[----:B------:R-:W-:Y:S01]  /*e710*/  UIMAD.WIDE.U32 UR8, UR10, UR12, UR8 ;  /* 0x0000000c0a0872a5 */ /* 0x000fe2000f8e0008 */
[----:B------:R-:W-:Y:S01]  /*e720*/  R2UR UR12, R3 ;  /* 0x00000000030c72ca */ /* 0x000fe200000e0000 */
[----:B------:R-:W-:Y:S01]  /*e730*/  UIMAD UR10, UR10, UR13, UR4 ;  /* 0x0000000d0a0a72a4 */ /* 0x000fe2000f8e0204 */
[----:B------:R-:W-:Y:S01]  /*e740*/  ULDC UR11, c[0x0][0x618] ;  /* 0x00018600000b7ab9 */ /* 0x000fe20000000800 */
[----:B------:R-:W-:Y:S02]  /*e750*/  ULDC UR21, c[0x0][0x658] ;  /* 0x0001960000157ab9 */ /* 0x000fe40000000800 */
[----:B------:R-:W-:Y:S01]  /*e760*/  UIADD3 UR9, UR9, UR10, URZ ;  /* 0x0000000a09097290 */ /* 0x000fe2000fffe03f */
[----:B------:R-:W-:Y:S01]  /*e770*/  UMOV UR15, 0xffffffff ;  /* 0xffffffff000f7882 */ /* 0x000fe20000000000 */
[----:B------:R-:W-:Y:S01]  /*e780*/  ULDC.64 UR4, c[0x0][0x640] ;  /* 0x0001900000047ab9 */ /* 0x000fe20000000a00 */
[----:B------:R-:W-:Y:S01]  /*e790*/  USHF.L.U32 UR15, UR15, UR21, URZ ;  /* 0x000000150f0f7299 */ /* 0x000fe2000800063f */
[----:B------:R-:W-:Y:S01]  /*e7a0*/  ISETP.NE.U32.AND P0, PT, RZ, UR4, PT ;  /* 0x00000004ff007c0c */ /* 0x000fe2000bf05070 */
[----:B------:R-:W-:-:S02]  /*e7b0*/  USHF.R.U64 UR16, UR8, UR11, UR9 ;  /* 0x0000000b08107299 */ /* 0x000fc40008001209 */
[----:B------:R-:W-:Y:S01]  /*e7c0*/  USHF.R.U32.HI UR8, URZ, UR11, UR9 ;  /* 0x0000000b3f087299 */ /* 0x000fe20008011609 */
[----:B0-----:R-:W-:Y:S01]  /*e7d0*/  R2UR UR14, R0 ;  /* 0x00000000000e72ca */ /* 0x001fe200000e0000 */
[----:B------:R-:W-:Y:S01]  /*e7e0*/  ULDC UR17, c[0x0][0x608] ;  /* 0x0001820000117ab9 */ /* 0x000fe20000000800 */
[----:B------:R-:W-:Y:S01]  /*e7f0*/  ULOP3.LUT UR41, URZ, UR15, URZ, 0x33, !UPT ;  /* 0x0000000f3f297292 */ /* 0x000fe2000f8e333f */
[----:B------:R-:W-:Y:S01]  /*e800*/  ISETP.NE.AND.EX P0, PT, RZ, UR5, PT, P0 ;  /* 0x00000005ff007c0c */ /* 0x000fe2000bf05300 */
[----:B------:R-:W-:Y:S02]  /*e810*/  USHF.R.U64 UR15, UR16, UR17, UR8 ;  /* 0x00000011100f7299 */ /* 0x000fe40008001208 */
[----:B------:R-:W-:Y:S02]  /*e820*/  USHF.R.U32.HI UR8, URZ, UR17, UR8 ;  /* 0x000000113f087299 */ /* 0x000fe40008011608 */
[----:B------:R-:W-:Y:S02]  /*e830*/  UIADD3 UR12, -UR12, URZ, URZ ;  /* 0x0000003f0c0c7290 */ /* 0x000fe4000fffe13f */
[----:B------:R-:W-:Y:S01]  /*e840*/  USHF.R.U64 UR17, UR15, UR21, UR8 ;  /* 0x000000150f117299 */ /* 0x000fe20008001208 */
[----:B------:R-:W-:Y:S01]  /*e850*/  UMOV UR19, 0x1 ;  /* 0x0000000100137882 */ /* 0x000fe20000000000 */
[----:B------:R-:W-:Y:S01]  /*e860*/  ULDC UR13, c[0x0][0x144] ;  /* 0x00005100000d7ab9 */ /* 0x000fe20000000800 */
[----:B------:R-:W-:Y:S01]  /*e870*/  ULDC UR7, c[0x0][0x600] ;  /* 0x0001800000077ab9 */ /* 0x000fe20000000800 */
[----:B------:R-:W-:-:S02]  /*e880*/  USHF.L.U32 UR24, UR19, UR21, URZ ;  /* 0x0000001513187299 */ /* 0x000fc4000800063f */
[----:B------:R-:W-:Y:S02]  /*e890*/  USHF.R.U32.HI UR8, URZ, UR21, UR8 ;  /* 0x000000153f087299 */ /* 0x000fe40008011608 */
[----:B------:R-:W-:Y:S02]  /*e8a0*/  UIMAD UR21, UR13, UR12, UR6 ;  /* 0x0000000c0d1572a4 */ /* 0x000fe4000f8e0206 */
[----:B------:R-:W-:Y:S02]  /*e8b0*/  UIADD3 UR20, UR7, -0x1, URZ ;  /* 0xffffffff07147890 */ /* 0x000fe4000fffe03f */
[----:B------:R-:W-:Y:S01]  /*e8c0*/  UIADD3 UR19, -UR14, URZ, URZ ;  /* 0x0000003f0e137290 */ /* 0x000fe2000fffe13f */
        /* <DEDUP_REMOVED lines=17> */
.L_x_414:
[----:B------:R-:W-:Y:S01]  /*e9e0*/  UISETP.NE.AND UP0, UPT, UR45, URZ, UPT ;  /* 0x0000003f2d00728c */ /* 0x000fe2000bf05270 */
[----:B------:R-:W-:Y:S01]  /*e9f0*/  IMAD.MOV.U32 R0, RZ, RZ, 0x1 ;  /* 0x00000001ff007424 */ /* 0x000fe200078e00ff */
[----:B------:R-:W-:Y:S02]  /*ea00*/  USHF.R.U64 UR4, UR6, UR22, UR8 ;  /* 0x0000001606047299 */ /* 0x000fe40008001208 */
[----:B------:R-:W-:Y:S02]  /*ea10*/  ULOP3.LUT UR41, UR15, UR41, URZ, 0xc0, !UPT ;  /* 0x000000290f297292 */ /* 0x000fe4000f8ec03f */
[----:B------:R-:W-:Y:S02]  /*ea20*/  UIADD3 UR5, -UR4, URZ, URZ ;  /* 0x0000003f04057290 */ /* 0x000fe4000fffe13f */
[----:B------:R-:W-:Y:S02]  /*ea30*/  UIMAD UR41, UR24, UR4, UR41 ;  /* 0x00000004182972a4 */ /* 0x000fe4000f8e0229 */
[----:B------:R-:W-:-:S02]  /*ea40*/  ULOP3.LUT UR16, UR16, UR20, URZ, 0xc0, !UPT ;  /* 0x0000001410107292 */ /* 0x000fc4000f8ec03f */
[----:B------:R-:W-:Y:S02]  /*ea50*/  @UP0 UIMAD UR21, UR25, UR19, UR18 ;  /* 0x00000013191502a4 */ /* 0x000fe4000f8e0212 */
[----:B------:R-:W-:-:S03]  /*ea60*/  UIMAD UR4, UR5, UR23, UR17 ;  /* 0x00000017050472a4 */ /* 0x000fc6000f8e0211 */
[----:B------:R-:W-:Y:S01]  /*ea70*/  ULDC UR5, c[0x0][0x610] ;  /* 0x0001840000057ab9 */ /* 0x000fe20000000800 */
[----:B------:R-:W-:Y:S02]  /*ea80*/  UIMAD UR4, UR4, UR7, UR16 ;  /* 0x00000007040472a4 */ /* 0x000fe4000f8e0210 */
[----:B------:R-:W-:-:S04]  /*ea90*/  UIMAD UR41, UR41, UR5, UR21 ;  /* 0x00000005292972a4 */ /* 0x000fc8000f8e0215 */
[----:B------:R-:W-:Y:S02]  /*eaa0*/  USEL UR42, UR4, UR41, !UP0 ;  /* 0x00000029042a7287 */ /* 0x000fe4000c000000 */
[----:B------:R-:W-:-:S12]  /*eab0*/  USEL UR41, UR41, UR4, !UP0 ;  /* 0x0000000429297287 */ /* 0x000fd8000c000000 */
.L_x_412:
[----:B------:R-:W-:-:S13]  /*eac0*/  LOP3.LUT P0, RZ, R0, 0xff, RZ, 0xc0, !PT ;  /* 0x000000ff00ff7812 */ /* 0x000fda000780c0ff */
[----:B------:R-:W-:Y:S05]  /*ead0*/  @P0 BRA `(.L_x_415) ;  /* 0xffffff2400a80947 */ /* 0x000fea000383ffff */
[----:B------:R-:W-:Y:S05]  /*eae0*/  EXIT ;  /* 0x000000000000794d */ /* 0x000fea0003800000 */
.L_x_4:
[----:B------:R-:W-:Y:S01]  /*eaf0*/  ULDC.64 UR8, c[0x0][0x650] ;  /* 0x0001940000087ab9 */ /* 0x000fe20000000a00 */
[----:B------:R-:W-:Y:S01]  /*eb00*/  PRMT R0, RZ, 0x7610, R0 ;  /* 0x00007610ff007816 */ /* 0x000fe20000000000 */
[----:B------:R-:W-:Y:S01]  /*eb10*/  IMAD.MOV.U32 R3, RZ, RZ, -0x1 ;  /* 0xffffffffff037424 */ /* 0x000fe200078e00ff */
[----:B------:R-:W-:Y:S01]  /*eb20*/  ISETP.GE.U32.AND P0, PT, R16, UR8, PT ;  /* 0x0000000810007c0c */ /* 0x000fe2000bf06070 */
[----:B------:R-:W-:Y:S02]  /*eb30*/  IMAD.MOV.U32 R4, RZ, RZ, -0x1 ;  /* 0xffffffffff047424 */ /* 0x000fe400078e00ff */
[----:B------:R-:W-:Y:S01]  /*eb40*/  IMAD.MOV.U32 R11, RZ, RZ, -0x1 ;  /* 0xffffffffff0b7424 */ /* 0x000fe200078e00ff */
[----:B------:R-:W-:-:S13]  /*eb50*/  ISETP.GE.U32.AND.EX P0, PT, R17, UR9, PT, P0 ;  /* 0x0000000911007c0c */ /* 0x000fda000bf06100 */
[----:B------:R-:W-:Y:S05]  /*eb60*/  @P0 BRA `(.L_x_416) ;  /* 0x00000004008c0947 */ /* 0x000fea0003800000 */
[----:B------:R-:W-:Y:S01]  /*eb70*/  I2FP.F32.U32 R0, UR4 ;  /* 0x0000000400007c45 */ /* 0x000fe20008201000 */
[----:B0-----:R-:W-:Y:S01]  /*eb80*/  ULDC.64 UR16, c[0x0][0x628] ;  /* 0x00018a0000107ab9 */ /* 0x001fe20000000a00 */
        /* <DEDUP_REMOVED lines=24> */
.L_x_417:
        /* <DEDUP_REMOVED lines=24> */
[----:B------:R-:W-:Y:S01]  /*ee90*/  UMOV UR19, 0x1 ;  /* 0x0000000100137882 */ /* 0x000fe20000000000 */
[----:B------:R-:W-:Y:S01]  /*eea0*/  ULDC UR20, c[0x0][0x608] ;  /* 0x0001820000147ab9 */ /* 0x000fe20000000800 */
[----:B------:R-:W-:Y:S01]  /*eeb0*/  USHF.L.U32 UR26, UR19, UR23, URZ ;  /* 0x00000017131a7299 */ /* 0x000fe2000800063f */
[----:B------:R-:W-:Y:S01]  /*eec0*/  ISETP.NE.AND.EX P0, PT, RZ, UR9, PT, P0 ;  /* 0x00000009ff007c0c */ /* 0x000fe2000bf05300 */
[----:B------:R-:W-:Y:S02]  /*eed0*/  USHF.R.U64 UR19, UR18, UR20, UR11 ;  /* 0x0000001412137299 */ /* 0x000fe4000800120b */
[----:B------:R-:W-:Y:S02]  /*eee0*/  USHF.R.U32.HI UR11, URZ, UR20, UR11 ;  /* 0x000000143f0b7299 */ /* 0x000fe4000801160b */
[----:B------:R-:W-:-:S02]  /*eef0*/  UIADD3 UR15, -UR15, URZ, URZ ;  /* 0x0000003f0f0f7290 */ /* 0x000fc4000fffe13f */
[----:B------:R-:W-:Y:S01]  /*ef00*/  USHF.R.U64 UR20, UR19, UR23, UR11 ;  /* 0x0000001713147299 */ /* 0x000fe2000800120b */
[----:B------:R-:W-:Y:S01]  /*ef10*/  ULDC UR16, c[0x0][0x144] ;  /* 0x0000510000107ab9 */ /* 0x000fe20000000800 */
[----:B------:R-:W-:Y:S01]  /*ef20*/  ULDC UR6, c[0x0][0x600] ;  /* 0x0001800000067ab9 */ /* 0x000fe20000000800 */
[----:B------:R-:W-:Y:S02]  /*ef30*/  USHF.R.U32.HI UR11, URZ, UR23, UR11 ;  /* 0x000000173f0b7299 */ /* 0x000fe4000801160b */
[----:B------:R-:W-:Y:S02]  /*ef40*/  UIMAD UR23, UR16, UR15, UR4 ;  /* 0x0000000f101772a4 */ /* 0x000fe4000f8e0204 */
[----:B------:R-:W-:Y:S02]  /*ef50*/  UIADD3 UR22, UR6, -0x1, URZ ;  /* 0xffffffff06167890 */ /* 0x000fe4000fffe03f */
[----:B------:R-:W-:Y:S02]  /*ef60*/  ULOP3.LUT UR27, URZ, UR13, URZ, 0x33, !UPT ;  /* 0x0000000d3f1b7292 */ /* 0x000fe4000f8e333f */
        /* <DEDUP_REMOVED lines=18> */
.L_x_418:
[----:B------:R-:W-:Y:S01]  /*f090*/  UISETP.NE.AND UP0, UPT, UR45, URZ, UPT ;  /* 0x0000003f2d00728c */ /* 0x000fe2000bf05270 */
[----:B------:R-:W-:Y:S01]  /*f0a0*/  MOV R0, 0x1 ;  /* 0x0000000100007802 */ /* 0x000fe20000000f00 */
[----:B------:R-:W-:Y:S01]  /*f0b0*/  USHF.R.U64 UR8, UR4, UR24, UR11 ;  /* 0x0000001804087299 */ /* 0x000fe2000800120b */
[----:B------:R-:W-:Y:S01]  /*f0c0*/  IMAD.U32 R11, RZ, RZ, UR5 ;  /* 0x00000005ff0b7e24 */ /* 0x000fe2000f8e00ff */
[----:B------:R-:W-:Y:S02]  /*f0d0*/  ULOP3.LUT UR4, UR19, UR27, URZ, 0xc0, !UPT ;  /* 0x0000001b13047292 */ /* 0x000fe4000f8ec03f */
[----:B------:R-:W-:Y:S02]  /*f0e0*/  ULOP3.LUT UR18, UR18, UR22, URZ, 0xc0, !UPT ;  /* 0x0000001612127292 */ /* 0x000fe4000f8ec03f */
[----:B------:R-:W-:-:S03]  /*f0f0*/  UIMAD UR4, UR26, UR8, UR4 ;  /* 0x000000081a0472a4 */ /* 0x000fc6000f8e0204 */
[----:B------:R-:W-:Y:S02]  /*f100*/  @UP0 UIMAD UR23, UR28, UR21, UR7 ;  /* 0x000000151c1702a4 */ /* 0x000fe4000f8e0207 */
[----:B------:R-:W-:-:S03]  /*f110*/  UIADD3 UR7, -UR8, URZ, URZ ;  /* 0x0000003f08077290 */ /* 0x000fc6000fffe13f */
[----:B------:R-:W-:Y:S01]  /*f120*/  ULDC UR8, c[0x0][0x610] ;  /* 0x0001840000087ab9 */ /* 0x000fe20000000800 */
[----:B------:R-:W-:Y:S02]  /*f130*/  UIMAD UR7, UR7, UR25, UR20 ;  /* 0x00000019070772a4 */ /* 0x000fe4000f8e0214 */
[----:B------:R-:W-:Y:S02]  /*f140*/  UIMAD UR4, UR4, UR8, UR23 ;  /* 0x00000008040472a4 */ /* 0x000fe4000f8e0217 */
[----:B------:R-:W-:-:S04]  /*f150*/  UIMAD UR7, UR7, UR6, UR18 ;  /* 0x00000006070772a4 */ /* 0x000fc8000f8e0212 */
[----:B------:R-:W-:Y:S02]  /*f160*/  USEL UR6, UR7, UR4, !UP0 ;  /* 0x0000000407067287 */ /* 0x000fe4000c000000 */
[----:B------:R-:W-:-:S04]  /*f170*/  USEL UR4, UR4, UR7, !UP0 ;  /* 0x0000000704047287 */ /* 0x000fc8000c000000 */
[----:B------:R-:W-:Y:S02]  /*f180*/  IMAD.U32 R4, RZ, RZ, UR6 ;  /* 0x00000006ff047e24 */ /* 0x000fe4000f8e00ff */
[----:B------:R-:W-:-:S07]  /*f190*/  IMAD.U32 R3, RZ, RZ, UR4 ;  /* 0x00000004ff037e24 */ /* 0x000fce000f8e00ff */
.L_x_416:
[----:B------:R-:W-:-:S08]  /*f1a0*/  NOP ;  /* 0x0000000000007918 */ /* 0x000fd00000000000 */
[----:B------:R-:W1:-:S00]  /*f1b0*/  USETMAXREG.DEALLOC.CTAPOOL 0x28 ;  /* 0x00000028000079c8 */ /* 0x000e4000080e0500 */
[----:B------:R-:W-:-:S13]  /*f1c0*/  ISETP.NE.AND P0, PT, RZ, UR10, PT ;  /* 0x0000000aff007c0c */ /* 0x000fda000bf05270 */
[----:B0-----:R-:W-:Y:S05]  /*f1d0*/  @P0 EXIT ;  /* 0x000000000000094d */ /* 0x001fea0003800000 */
[----:B-1----:R-:W-:Y:S01]  /*f1e0*/  LOP3.LUT P0, RZ, R0, 0xff, RZ, 0xc0, !PT ;  /* 0x000000ff00ff7812 */ /* 0x002fe2000780c0ff */
[----:B------:R-:W-:Y:S02]  /*f1f0*/  IMAD.MOV.U32 R8, RZ, RZ, 0x1 ;  /* 0x00000001ff087424 */ /* 0x000fe400078e00ff */
[----:B------:R-:W-:-:S10]  /*f200*/  IMAD.MOV.U32 R0, RZ, RZ, RZ ;  /* 0x000000ffff007224 */ /* 0x000fd400078e00ff */
[----:B------:R-:W-:Y:S05]  /*f210*/  @!P0 BRA `(.L_x_419) ;  /* 0x0000000c004c8947 */ /* 0x000fea0003800000 */
[----:B------:R-:W-:Y:S01]  /*f220*/  ULDC UR4, c[0x0][0x28c] ;  /* 0x0000a30000047ab9 */ /* 0x000fe20000000800 */
[----:B------:R-:W-:Y:S01]  /*f230*/  ULDC UR6, c[0x0][0x658] ;  /* 0x0001960000067ab9 */ /* 0x000fe20000000800 */
[----:B------:R-:W-:Y:S01]  /*f240*/  UIADD3 UR10, UR4, 0x1f, URZ ;  /* 0x0000001f040a7890 */ /* 0x000fe2000fffe03f */
[C---:B------:R-:W-:Y:S01]  /*f250*/  LOP3.LUT P3, RZ, R2.reuse, 0x7f, RZ, 0xc0, !PT ;  /* 0x0000007f02ff7812 */ /* 0x040fe2000786c0ff */
[----:B------:R-:W-:Y:S01]  /*f260*/  UMOV UR7, 0xffffffff ;  /* 0xffffffff00077882 */ /* 0x000fe20000000000 */
[----:B------:R-:W-:Y:S01]  /*f270*/  ULDC UR5, c[0x0][0x600] ;  /* 0x0001800000057ab9 */ /* 0x000fe20000000800 */
[----:B------:R-:W-:Y:S01]  /*f280*/  UMOV UR9, 0x1 ;  /* 0x0000000100097882 */ /* 0x000fe20000000000 */
[----:B------:R-:W-:Y:S01]  /*f290*/  USHF.L.U32 UR7, UR7, UR6, URZ ;  /* 0x0000000607077299 */ /* 0x000fe2000800063f */
[----:B------:R-:W-:Y:S01]  /*f2a0*/  LOP3.LUT P0, RZ, R2, 0x1f, RZ, 0xc0, !PT ;  /* 0x0000001f02ff7812 */ /* 0x000fe2000780c0ff */
[----:B------:R-:W-:Y:S01]  /*f2b0*/  UIADD3 UR4, UR5, -0x1, URZ ;  /* 0xffffffff05047890 */ /* 0x000fe2000fffe03f */
[----:B------:R-:W-:Y:S01]  /*f2c0*/  BSSY B0, `(.L_x_419) ;  /* 0x00000c8000007945 */ /* 0x000fe20003800000 */
[----:B------:R-:W-:Y:S01]  /*f2d0*/  USHF.R.S32.HI UR11, URZ, 0x1f, UR10 ;  /* 0x0000001f3f0b7899 */ /* 0x000fe2000801140a */
[----:B------:R-:W-:Y:S01]  /*f2e0*/  PLOP3.LUT P0, PT, P0, P3, PT, 0x8a, 0x0 ;  /* 0x000000000000781c */ /* 0x000fe20000707172 */
[----:B------:R-:W-:Y:S01]  /*f2f0*/  ULDC UR8, c[0x0][0xc] ;  /* 0x0000030000087ab9 */ /* 0x000fe20000000800 */
[----:B------:R-:W-:Y:S01]  /*f300*/  USHF.L.U32 UR5, UR9, UR6, URZ ;  /* 0x0000000609057299 */ /* 0x000fe2000800063f */
[----:B------:R-:W-:Y:S01]  /*f310*/  MOV R9, 0x1 ;  /* 0x0000000100097802 */ /* 0x000fe20000000f00 */
[----:B------:R-:W-:Y:S01]  /*f320*/  ULEA.HI UR11, UR11, UR10, URZ, 0x5 ;  /* 0x0000000a0b0b7291 */ /* 0x000fe2000f8f283f */
[----:B------:R-:W-:Y:S01]  /*f330*/  IMAD.MOV.U32 R8, RZ, RZ, 0x1 ;  /* 0x00000001ff087424 */ /* 0x000fe200078e00ff */
[----:B------:R-:W-:Y:S01]  /*f340*/  ULDC UR9, c[0x0][0x10] ;  /* 0x0000040000097ab9 */ /* 0x000fe20000000800 */
[----:B------:R-:W-:Y:S01]  /*f350*/  ULOP3.LUT UR6, URZ, UR7, URZ, 0x33, !UPT ;  /* 0x000000073f067292 */ /* 0x000fe2000f8e333f */
[----:B------:R-:W-:Y:S01]  /*f360*/  IMAD.MOV.U32 R0, RZ, RZ, RZ ;  /* 0x000000ffff007224 */ /* 0x000fe200078e00ff */
[----:B------:R-:W-:Y:S01]  /*f370*/  UIMAD.WIDE.U32 UR8, UR8, UR9, URZ ;  /* 0x00000009080872a5 */ /* 0x000fe2000f8e003f */
[----:B------:R-:W-:Y:S01]  /*f380*/  ULDC UR7, c[0x0][0x14] ;  /* 0x0000050000077ab9 */ /* 0x000fe20000000800 */
[----:B------:R-:W-:-:S02]  /*f390*/  USHF.R.S32.HI UR19, URZ, 0x5, UR11 ;  /* 0x000000053f137899 */ /* 0x000fc4000801140b */
[----:B------:R-:W-:Y:S02]  /*f3a0*/  UIMAD.WIDE.U32 UR22, UR8, UR7, URZ ;  /* 0x00000007081672a5 */ /* 0x000fe4000f8e003f */
[----:B------:R-:W-:Y:S02]  /*f3b0*/  UIMAD UR13, UR9, UR7, URZ ;  /* 0x00000007090d72a4 */ /* 0x000fe4000f8e023f */
[----:B------:R-:W-:Y:S02]  /*f3c0*/  ULOP3.LUT UR21, UR40, 0x2, URZ, 0xfc, !UPT ;  /* 0x0000000228157892 */ /* 0x000fe4000f8efc3f */
[----:B------:R-:W-:Y:S02]  /*f3d0*/  UIADD3 UR13, UR23, UR13, URZ ;  /* 0x0000000d170d7290 */ /* 0x000fe4000fffe03f */
[----:B------:R-:W-:Y:S01]  /*f3e0*/  UIADD3 UR26, UR19, 0x1, URZ ;  /* 0x00000001131a7890 */ /* 0x000fe2000fffe03f */
[----:B------:R-:W-:-:S11]  /*f3f0*/  ULDC.64 UR24, c[0x0][0x198] ;  /* 0x0000660000187ab9 */ /* 0x000fd60000000a00 */
.L_x_431:
[----:B------:R-:W-:-:S03]  /*f400*/  UMOV UR7, 0xffffffff ;  /* 0xffffffff00077882 */ /* 0x000fc60000000000 */
[----:B------:R-:W-:Y:S05]  /*f410*/  BRA.DIV UR7, `(.L_x_420) ;  /* 0x00000012074c7947 */ /* 0x000fea000b800000 */
[----:B------:R-:W-:-:S13]  /*f420*/  ELECT P6, URZ, PT ;  /* 0x00000000003f782f */ /* 0x000fda00038c0000 */
.L_x_446:
[----:B------:R-:W0:Y:S01]  /*f430*/  LDC R2, c[0x0][0x28c] ;  /* 0x0000a300ff027b82 */ /* 0x000e220000000800 */
[----:B------:R-:W-:Y:S01]  /*f440*/  BSSY B1, `(.L_x_421) ;  /* 0x0000038000017945 */ /* 0x000fe20003800000 */
[----:B0-----:R-:W-:-:S13]  /*f450*/  ISETP.LT.OR P6, PT, R2, 0x1, !P6 ;  /* 0x000000010200780c */ /* 0x001fda00077c1670 */
[----:B------:R-:W-:Y:S05]  /*f460*/  @P6 BRA `(.L_x_422) ;  /* 0x0000000000d46947 */ /* 0x000fea0003800000 */
[----:B------:R-:W-:Y:S01]  /*f470*/  IMAD.SHL.U32 R7, R3, 0x100, RZ ;  /* 0x0000010003077824 */ /* 0x000fe200078e00ff */
[----:B------:R-:W-:Y:S01]  /*f480*/  MOV R2, R8 ;  /* 0x0000000800027202 */ /* 0x000fe20000000f00 */
[----:B------:R-:W-:Y:S02]  /*f490*/  IMAD R6, R4, 0xc0, RZ ;  /* 0x000000c004067824 */ /* 0x000fe400078e02ff */
[----:B------:R-:W-:Y:S02]  /*f4a0*/  IMAD.MOV.U32 R12, RZ, RZ, RZ ;  /* 0x000000ffff0c7224 */ /* 0x000fe400078e00ff */
[----:B------:R-:W-:Y:S02]  /*f4b0*/  IMAD.U32 R14, RZ, RZ, UR26 ;  /* 0x0000001aff0e7e24 */ /* 0x000fe4000f8e00ff */
[----:B------:R-:W-:-:S07]  /*f4c0*/  IMAD.MOV.U32 R3, RZ, RZ, R0 ;  /* 0x000000ffff037224 */ /* 0x000fce00078e0000 */
.L_x_426:
[----:B------:R-:W0:Y:S01]  /*f4d0*/  S2R R5, SR_CgaCtaId ;  /* 0x0000000000057919 */ /* 0x000e220000008800 */
[----:B------:R-:W-:-:S04]  /*f4e0*/  MOV R4, 0x400 ;  /* 0x0000040000047802 */ /* 0x000fc80000000f00 */
[----:B0-----:R-:W-:Y:S02]  /*f4f0*/  LEA R10, R5, R4, 0x18 ;  /* 0x00000004050a7211 */ /* 0x001fe400078ec0ff */
[----:B------:R-:W-:Y:S01]  /*f500*/  SHF.L.U32 R4, R2, 0x1f, RZ ;  /* 0x0000001f02047819 */ /* 0x000fe200000006ff */
[----:B------:R-:W0:Y:S02]  /*f510*/  @!P3 LDC R5, c[0x0][0x500] ;  /* 0x00014000ff05bb82 */ /* 0x000e240000000800 */
[----:B------:R-:W-:-:S04]  /*f520*/  IMAD R13, R3, 0x8, R10 ;  /* 0x00000008030d7824 */ /* 0x000fc800078e020a */
[----:B------:R-:W1:Y:S02]  /*f530*/  SYNCS.PHASECHK.TRANS64.TRYWAIT P1, [R13+URZ+0x40], R4 ;  /* 0x000040040d0075a7 */ /* 0x000e64000802017f */
[----:B-1----:R-:W-:Y:S05]  /*f540*/  @!P1 BRA `(.L_x_423) ;  /* 0x0000001000209947 */ /* 0x002fea0003800000 */
.L_x_447:
[----:B------:R-:W-:Y:S01]  /*f550*/  UPRMT UR7, UR21, 0x9910, URZ ;  /* 0x0000991015077896 */ /* 0x000fe2000800003f */
[----:B0-----:R0:W-:Y:S03]  /*f560*/  @!P3 SYNCS.ARRIVE.TRANS64 RZ, [R13+URZ], R5 ;  /* 0x000000050dffb9a7 */ /* 0x0011e6000800003f */
[----:B------:R-:W-:-:S06]  /*f570*/  UISETP.NE.AND UP0, UPT, UR7, 0x2, UPT ;  /* 0x000000020700788c */ /* 0x000fcc000bf05270 */
[----:B------:R-:W-:-:S13]  /*f580*/  PLOP3.LUT P1, PT, PT, PT, UP0, 0x80, 0x0 ;  /* 0x000000000000781c */ /* 0x000fda0003f2f008 */
[----:B0-----:R-:W-:Y:S05]  /*f590*/  @P1 BRA `(.L_x_424) ;  /* 0x0000000000041947 */ /* 0x001fea0003800000 */
[----:B------:R-:W-:Y:S01]  /*f5a0*/  BPT.TRAP 0x1 ;  /* 0x000000040000795c */ /* 0x000fe20000300000 */
.L_x_424:
[----:B------:R-:W-:Y:S05]  /*f5b0*/  @P0 BRA `(.L_x_425) ;  /* 0x0000000000040947 */ /* 0x000fea0003800000 */
[----:B------:R-:W-:Y:S01]  /*f5c0*/  BPT.TRAP 0x1 ;  /* 0x000000040000795c */ /* 0x000fe20000300000 */
.L_x_425:
[--C-:B-1----:R-:W-:Y:S01]  /*f5d0*/  IMAD R4, R3, 0x4000, R10.reuse ;  /* 0x0000400003047824 */ /* 0x102fe200078e020a */
[----:B------:R-:W-:Y:S01]  /*f5e0*/  R2UR UR9, R13 ;  /* 0x000000000d0972ca */ /* 0x000fe200000e0000 */
[----:B------:R-:W-:Y:S01]  /*f5f0*/  IMAD R10, R3, 0x3000, R10 ;  /* 0x00003000030a7824 */ /* 0x000fe200078e020a */
[----:B------:R-:W-:Y:S01]  /*f600*/  UIADD3 UR14, UP0, UR24, 0xf0, URZ ;  /* 0x000000f0180e7890 */ /* 0x000fe2000ff1e03f */
[----:B------:R-:W-:Y:S01]  /*f610*/  VIADD R14, R14, 0xffffffff ;  /* 0xffffffff0e0e7836 */ /* 0x000fe20000000000 */
[----:B------:R-:W-:Y:S01]  /*f620*/  R2UR UR7, R4 ;  /* 0x00000000040772ca */ /* 0x000fe200000e0000 */
[----:B------:R-:W-:Y:S01]  /*f630*/  UIADD3 UR28, UP1, UR24, 0x1f0, URZ ;  /* 0x000001f0181c7890 */ /* 0x000fe2000ff3e03f */
[----:B------:R-:W-:Y:S01]  /*f640*/  R2UR UR8, R10 ;  /* 0x000000000a0872ca */ /* 0x000fe200000e0000 */
[----:B------:R-:W-:Y:S01]  /*f650*/  UIADD3.X UR15, URZ, UR25, URZ, UP0, !UPT ;  /* 0x000000193f0f7290 */ /* 0x000fe200087fe43f */
[----:B------:R-:W-:Y:S01]  /*f660*/  R2UR UR11, R7 ;  /* 0x00000000070b72ca */ /* 0x000fe200000e0000 */
[----:B------:R-:W-:Y:S01]  /*f670*/  VIADD R3, R3, 0x1 ;  /* 0x0000000103037836 */ /* 0x000fe20000000000 */
[----:B------:R-:W-:Y:S01]  /*f680*/  R2UR UR10, R12 ;  /* 0x000000000c0a72ca */ /* 0x000fe200000e0000 */
[----:B------:R-:W-:Y:S01]  /*f690*/  UIADD3.X UR29, URZ, UR25, URZ, UP1, !UPT ;  /* 0x000000193f1d7290 */ /* 0x000fe20008ffe43f */
[----:B------:R-:W-:Y:S01]  /*f6a0*/  R2UR UR12, R11 ;  /* 0x000000000b0c72ca */ /* 0x000fe200000e0000 */
[----:B------:R-:W-:Y:S01]  /*f6b0*/  UMOV UR16, 0x0 ;  /* 0x0000000000107882 */ /* 0x000fe20000000000 */
[----:B------:R-:W-:Y:S01]  /*f6c0*/  R2UR UR20, R6 ;  /* 0x00000000061472ca */ /* 0x000fe200000e0000 */
[----:B------:R-:W-:Y:S01]  /*f6d0*/  UMOV UR17, 0x10000000 ;  /* 0x1000000000117882 */ /* 0x000fe20000000000 */
[----:B------:R-:W-:Y:S01]  /*f6e0*/  ISETP.GT.AND P2, PT, R14, 0x1, PT ;  /* 0x000000010e00780c */ /* 0x000fe20003f44270 */
[----:B------:R-:W-:Y:S01]  /*f6f0*/  UIADD3 UR7, UR7, 0x180, URZ ;  /* 0x0000018007077890 */ /* 0x000fe2000fffe03f */
[----:B------:R-:W-:Y:S01]  /*f700*/  ISETP.NE.AND P1, PT, R3, 0x8, PT ;  /* 0x000000080300780c */ /* 0x000fe20003f25270 */
[----:B------:R-:W-:Y:S01]  /*f710*/  UIADD3 UR18, UR8, 0x20180, URZ ;  /* 0x0002018008127890 */ /* 0x000fe2000fffe03f */
[----:B------:R-:W-:-:S02]  /*f720*/  IADD3 R12, R12, 0x20, RZ ;  /* 0x000000200c0c7810 */ /* 0x000fc40007ffe0ff */
[----:B------:R-:W-:Y:S02]  /*f730*/  SEL R5, RZ, 0x1, P1 ;  /* 0x00000001ff057807 */ /* 0x000fe40000800000 */
[----:B------:R-:W-:Y:S01]  /*f740*/  UMOV UR8, UR7 ;  /* 0x0000000700087c82 */ /* 0x000fe20008000000 */
[----:B------:R-:W-:Y:S01]  /*f750*/  SEL R3, R3, RZ, P1 ;  /* 0x000000ff03037207 */ /* 0x000fe20000800000 */
[----:B------:R0:W-:Y:S01]  /*f760*/  UTMALDG.3D [UR8], [UR14], desc[UR16] ;  /* 0x000010080e0075b4 */ /* 0x0001e20008011000 */
[----:B------:R-:W-:Y:S01]  /*f770*/  LOP3.LUT R2, R2, R5, RZ, 0x3c, !PT ;  /* 0x0000000502027212 */ /* 0x000fe200078e3cff */
[----:B0-----:R-:W-:Y:S01]  /*f780*/  UMOV UR8, UR18 ;  /* 0x0000001200087c82 */ /* 0x001fe20008000000 */
[----:B------:R-:W-:Y:S02]  /*f790*/  UMOV UR11, UR20 ;  /* 0x00000014000b7c82 */ /* 0x000fe40008000000 */
[----:B------:R0:W-:Y:S02]  /*f7a0*/  UTMALDG.3D [UR8], [UR28], desc[UR16] ;  /* 0x000010081c0075b4 */ /* 0x0001e40008011000 */
[----:B0-----:R-:W-:Y:S05]  /*f7b0*/  @P2 BRA `(.L_x_426) ;  /* 0xfffffffc00442947 */ /* 0x001fea000383ffff */
.L_x_422:
[----:B------:R-:W-:Y:S05]  /*f7c0*/  BSYNC B1 ;  /* 0x0000000000017941 */ /* 0x000fea0003800000 */
.L_x_421:
[----:B------:R-:W-:Y:S01]  /*f7d0*/  LOP3.LUT P4, RZ, R9, 0xff, RZ, 0xc0, !PT ;  /* 0x000000ff09ff7812 */ /* 0x000fe2000788c0ff */
[----:B------:R-:W-:Y:S01]  /*f7e0*/  VIADD R0, R0, UR19 ;  /* 0x0000001300007c36 */ /* 0x000fe20008000000 */
[----:B------:R-:W-:Y:S01]  /*f7f0*/  ULDC.64 UR8, c[0x0][0x650] ;  /* 0x0001940000087ab9 */ /* 0x000fe20000000a00 */
[----:B------:R-:W-:Y:S01]  /*f800*/  IMAD.U32 R5, RZ, RZ, UR19 ;  /* 0x00000013ff057e24 */ /* 0x000fe2000f8e00ff */
[----:B------:R-:W-:Y:S01]  /*f810*/  BSSY B1, `(.L_x_427) ;  /* 0x0000070000017945 */ /* 0x000fe20003800000 */
[----:B------:R-:W-:Y:S02]  /*f820*/  MOV R11, 0xffffffff ;  /* 0xffffffff000b7802 */ /* 0x000fe40000000f00 */
[----:B------:R-:W-:Y:S02]  /*f830*/  ISETP.GT.U32.AND P1, PT, R0, 0x7, PT ;  /* 0x000000070000780c */ /* 0x000fe40003f24070 */
[----:B------:R-:W-:Y:S02]  /*f840*/  SHF.R.U32.HI R2, RZ, 0x3, R0 ;  /* 0x00000003ff027819 */ /* 0x000fe40000011600 */
[----:B------:R-:W-:-:S02]  /*f850*/  ISETP.LT.U32.AND P1, PT, R5, 0x8, P1 ;  /* 0x000000080500780c */ /* 0x000fc40000f21070 */
[----:B------:R-:W0:Y:S01]  /*f860*/  @P4 S2R R4, SR_CgaCtaId ;  /* 0x0000000000044919 */ /* 0x000e220000008800 */
[----:B------:R-:W-:Y:S02]  /*f870*/  @P4 MOV R3, 0x400 ;  /* 0x0000040000034802 */ /* 0x000fe40000000f00 */
[----:B------:R-:W-:Y:S02]  /*f880*/  LOP3.LUT R2, R2, 0x1, RZ, 0xc0, !PT ;  /* 0x0000000102027812 */ /* 0x000fe400078ec0ff */
[----:B------:R-:W-:Y:S02]  /*f890*/  LOP3.LUT R0, R0, 0x7, RZ, 0xc0, !PT ;  /* 0x0000000700007812 */ /* 0x000fe400078ec0ff */
[----:B------:R-:W-:Y:S01]  /*f8a0*/  ISETP.NE.U32.AND P2, PT, R2, 0x1, PT ;  /* 0x000000010200780c */ /* 0x000fe20003f45070 */
[----:B------:R-:W-:Y:S01]  /*f8b0*/  IMAD.U32 R2, RZ, RZ, UR19 ;  /* 0x00000013ff027e24 */ /* 0x000fe2000f8e00ff */
[----:B------:R-:W-:-:S04]  /*f8c0*/  PRMT R9, RZ, 0x7610, R9 ;  /* 0x00007610ff097816 */ /* 0x000fc80000000009 */
[----:B------:R-:W-:-:S04]  /*f8d0*/  ISETP.GT.U32.AND P2, PT, R2, 0x7, !P2 ;  /* 0x000000070200780c */ /* 0x000fc80005744070 */
[----:B------:R-:W-:Y:S02]  /*f8e0*/  SEL R2, RZ, 0x1, !P2 ;  /* 0x00000001ff027807 */ /* 0x000fe40005000000 */
[----:B0-----:R-:W-:Y:S01]  /*f8f0*/  @P4 LEA R3, R4, R3, 0x18 ;  /* 0x0000000304034211 */ /* 0x001fe200078ec0ff */
[----:B------:R-:W-:-:S03]  /*f900*/  IMAD.MOV.U32 R4, RZ, RZ, -0x1 ;  /* 0xffffffffff047424 */ /* 0x000fc600078e00ff */
[----:B------:R0:W-:Y:S01]  /*f910*/  @P4 SYNCS.ARRIVE.TRANS64.A1T0 RZ, [R3+URZ+0x98], RZ ;  /* 0x000098ff03ff49a7 */ /* 0x0001e2000810003f */
[----:B------:R-:W-:-:S04]  /*f920*/  IADD3 R16, P4, R16, UR22, RZ ;  /* 0x0000001610107c10 */ /* 0x000fc8000ff9e0ff */
[----:B------:R-:W-:Y:S02]  /*f930*/  IADD3.X R17, R17, UR13, RZ, P4, !PT ;  /* 0x0000000d11117c10 */ /* 0x000fe4000a7fe4ff */
[----:B------:R-:W-:Y:S02]  /*f940*/  ISETP.GE.U32.AND P4, PT, R16, UR8, PT ;  /* 0x0000000810007c0c */ /* 0x000fe4000bf86070 */
[----:B0-----:R-:W-:Y:S02]  /*f950*/  SEL R3, RZ, 0x1, !P1 ;  /* 0x00000001ff037807 */ /* 0x001fe40004800000 */
[----:B------:R-:W-:Y:S02]  /*f960*/  ISETP.GE.U32.AND.EX P1, PT, R17, UR9, PT, P4 ;  /* 0x0000000911007c0c */ /* 0x000fe4000bf26140 */
[----:B------:R-:W-:Y:S01]  /*f970*/  LOP3.LUT R8, R2, R8, R3, 0x96, !PT ;  /* 0x0000000802087212 */ /* 0x000fe200078e9603 */
[----:B------:R-:W-:Y:S01]  /*f980*/  IMAD.MOV.U32 R3, RZ, RZ, -0x1 ;  /* 0xffffffffff037424 */ /* 0x000fe200078e00ff */
[----:B------:R-:W-:-:S09]  /*f990*/  PRMT R2, RZ, 0x7610, R2 ;  /* 0x00007610ff027816 */ /* 0x000fd20000000002 */
[----:B------:R-:W-:Y:S05]  /*f9a0*/  @P1 BRA `(.L_x_428) ;  /* 0x0000000400581947 */ /* 0x000fea0003800000 */
[----:B------:R-:W-:Y:S01]  /*f9b0*/  ULDC.64 UR8, c[0x0][0x628] ;  /* 0x00018a0000087ab9 */ /* 0x000fe20000000a00 */
[----:B------:R-:W0:Y:S01]  /*f9c0*/  S2R R12, SR_CTAID.X ;  /* 0x00000000000c7919 */ /* 0x000e220000002500 */
[----:B------:R-:W-:Y:S01]  /*f9d0*/  ISETP.NE.U32.AND P1, PT, RZ, UR8, PT ;  /* 0x00000008ff007c0c */ /* 0x000fe2000bf25070 */
[----:B------:R-:W-:Y:S01]  /*f9e0*/  ULDC UR10, c[0x0][0x630] ;  /* 0x00018c00000a7ab9 */ /* 0x000fe20000000800 */
[----:B------:R-:W-:Y:S01]  /*f9f0*/  IMAD.MOV.U32 R2, RZ, RZ, R16 ;  /* 0x000000ffff027224 */ /* 0x000fe200078e0010 */
[----:B------:R-:W1:Y:S01]  /*fa00*/  S2R R10, SR_CTAID.Y ;  /* 0x00000000000a7919 */ /* 0x000e620000002600 */
[----:B------:R-:W-:Y:S01]  /*fa10*/  ISETP.NE.AND.EX P1, PT, RZ, UR9, PT, P1 ;  /* 0x00000009ff007c0c */ /* 0x000fe2000bf25310 */
[----:B------:R-:W-:-:S12]  /*fa20*/  IMAD.MOV.U32 R3, RZ, RZ, R17 ;  /* 0x000000ffff037224 */ /* 0x000fd800078e0011 */
[----:B------:R-:W-:Y:S05]  /*fa30*/  @!P1 BRA `(.L_x_429) ;  /* 0x0000000000289947 */ /* 0x000fea0003800000 */
[----:B------:R-:W-:Y:S02]  /*fa40*/  ULDC UR7, c[0x0][0x634] ;  /* 0x00018d0000077ab9 */ /* 0x000fe40000000800 */
[----:B------:R-:W-:-:S05]  /*fa50*/  IADD3 R7, P1, R16, UR7, RZ ;  /* 0x0000000710077c10 */ /* 0x000fca000ff3e0ff */
[----:B------:R-:W-:-:S04]  /*fa60*/  IMAD.X R11, RZ, RZ, R17, P1 ;  /* 0x000000ffff0b7224 */ /* 0x000fc800008e0611 */
[----:B------:R-:W-:-:S04]  /*fa70*/  IMAD.WIDE.U32 R4, R11, UR8, RZ ;  /* 0x000000080b047c25 */ /* 0x000fc8000f8e00ff */
[----:B------:R-:W-:-:S04]  /*fa80*/  IMAD.WIDE.U32 R4, P1, R7, UR9, R4 ;  /* 0x0000000907047c25 */ /* 0x000fc8000f820004 */
[----:B------:R-:W-:-:S04]  /*fa90*/  IMAD.WIDE.U32 R6, R7, UR8, RZ ;  /* 0x0000000807067c25 */ /* 0x000fc8000f8e00ff */
[----:B------:R-:W-:Y:S01]  /*faa0*/  IMAD.X R3, RZ, RZ, RZ, P1 ;  /* 0x000000ffff037224 */ /* 0x000fe200008e06ff */
[----:B------:R-:W-:Y:S01]  /*fab0*/  IADD3 RZ, P1, R7, R4, RZ ;  /* 0x0000000407ff7210 */ /* 0x000fe20007f3e0ff */
[----:B------:R-:W-:-:S04]  /*fac0*/  IMAD.MOV.U32 R2, RZ, RZ, R5 ;  /* 0x000000ffff027224 */ /* 0x000fc800078e0005 */
[----:B------:R-:W-:-:S08]  /*fad0*/  IMAD.WIDE.U32.X R2, R11, UR9, R2, P1 ;  /* 0x000000090b027c25 */ /* 0x000fd000088e0402 */
.L_x_429:
[--C-:B------:R-:W-:Y:S01]  /*fae0*/  SHF.R.U64 R11, R2, UR10, R3.reuse ;  /* 0x0000000a020b7c19 */ /* 0x100fe20008001203 */
[----:B------:R-:W-:Y:S01]  /*faf0*/  ULDC.64 UR8, c[0x0][0x620] ;  /* 0x0001880000087ab9 */ /* 0x000fe20000000a00 */
[----:B------:R-:W-:Y:S01]  /*fb00*/  SHF.R.U32.HI R2, RZ, UR10, R3 ;  /* 0x0000000aff027c19 */ /* 0x000fe20008011603 */
[----:B------:R-:W-:Y:S01]  /*fb10*/  ULDC UR7, c[0x0][0x150] ;  /* 0x0000540000077ab9 */ /* 0x000fe20000000800 */
[----:B------:R-:W-:Y:S01]  /*fb20*/  IADD3 R5, P1, RZ, -R11, RZ ;  /* 0x8000000bff057210 */ /* 0x000fe20007f3e0ff */
[----:B------:R-:W2:Y:S01]  /*fb30*/  LDC R7, c[0x0][0x144] ;  /* 0x00005100ff077b82 */ /* 0x000ea20000000800 */
[----:B------:R-:W-:Y:S01]  /*fb40*/  ULDC.64 UR10, c[0x0][0x640] ;  /* 0x00019000000a7ab9 */ /* 0x000fe20000000a00 */
[----:B------:R-:W-:Y:S01]  /*fb50*/  UISETP.NE.AND UP0, UPT, UR45, URZ, UPT ;  /* 0x0000003f2d00728c */ /* 0x000fe2000bf05270 */
[----:B------:R-:W-:Y:S02]  /*fb60*/  IADD3.X R2, RZ, ~R2, RZ, P1, !PT ;  /* 0x80000002ff027210 */ /* 0x000fe40000ffe4ff */
[----:B------:R-:W-:-:S03]  /*fb70*/  ISETP.NE.U32.AND P1, PT, RZ, UR10, PT ;  /* 0x0000000aff007c0c */ /* 0x000fc6000bf25070 */
[----:B------:R-:W-:Y:S01]  /*fb80*/  IMAD R4, R2, UR8, RZ ;  /* 0x0000000802047c24 */ /* 0x000fe2000f8e02ff */
[----:B------:R-:W3:Y:S01]  /*fb90*/  LDC R15, c[0x0][0x148] ;  /* 0x00005200ff0f7b82 */ /* 0x000ee20000000800 */
[C---:B------:R-:W-:Y:S01]  /*fba0*/  IMAD.WIDE.U32 R2, R5.reuse, UR8, R16 ;  /* 0x0000000805027c25 */ /* 0x040fe2000f8e0010 */
[----:B------:R-:W-:Y:S01]  /*fbb0*/  ULDC UR8, c[0x0][0x154] ;  /* 0x0000550000087ab9 */ /* 0x000fe20000000800 */
[----:B------:R-:W-:Y:S02]  /*fbc0*/  ISETP.NE.AND.EX P1, PT, RZ, UR11, PT, P1 ;  /* 0x0000000bff007c0c */ /* 0x000fe4000bf25310 */
[----:B------:R-:W-:Y:S01]  /*fbd0*/  IMAD R5, R5, UR9, R4 ;  /* 0x0000000905057c24 */ /* 0x000fe2000f8e0204 */
[----:B0-----:R-:W-:Y:S01]  /*fbe0*/  I2FP.F32.U32 R4, R12 ;  /* 0x0000000c00047245 */ /* 0x001fe20000201000 */
[----:B------:R-:W-:Y:S01]  /*fbf0*/  ULDC UR9, c[0x0][0x608] ;  /* 0x0001820000097ab9 */ /* 0x000fe20000000800 */
[----:B------:R-:W-:Y:S01]  /*fc00*/  PLOP3.LUT P2, PT, PT, PT, UP0, 0x80, 0x0 ;  /* 0x000000000000781c */ /* 0x000fe20003f4f008 */
[----:B------:R-:W-:-:S02]  /*fc10*/  IMAD.IADD R3, R3, 0x1, R5 ;  /* 0x0000000103037824 */ /* 0x000fc400078e0205 */
[----:B------:R-:W-:Y:S01]  /*fc20*/  FMUL R4, R4, UR7 ;  /* 0x0000000704047c20 */ /* 0x000fe20008400000 */
[----:B------:R-:W-:Y:S02]  /*fc30*/  ULDC UR7, c[0x0][0x618] ;  /* 0x0001860000077ab9 */ /* 0x000fe40000000800 */
[--C-:B------:R-:W-:Y:S02]  /*fc40*/  SHF.R.U64 R13, R2, UR7, R3.reuse ;  /* 0x00000007020d7c19 */ /* 0x100fe40008001203 */
[----:B-1----:R-:W-:Y:S01]  /*fc50*/  I2FP.F32.U32 R2, R10 ;  /* 0x0000000a00027245 */ /* 0x002fe20000201000 */
[----:B------:R-:W0:Y:S04]  /*fc60*/  F2I.U32.TRUNC.NTZ R4, R4 ;  /* 0x0000000400047305 */ /* 0x000e28000020f000 */
[----:B------:R-:W-:Y:S01]  /*fc70*/  FMUL R5, R2, UR8 ;  /* 0x0000000802057c20 */ /* 0x000fe20008400000 */
[----:B------:R-:W-:Y:S01]  /*fc80*/  SHF.R.U32.HI R2, RZ, UR7, R3 ;  /* 0x00000007ff027c19 */ /* 0x000fe20008011603 */
[----:B------:R-:W-:-:S02]  /*fc90*/  ULDC UR7, c[0x0][0x658] ;  /* 0x0001960000077ab9 */ /* 0x000fc40000000800 */
[----:B------:R1:W4:Y:S01]  /*fca0*/  F2I.U32.TRUNC.NTZ R20, R5 ;  /* 0x0000000500147305 */ /* 0x000322000020f000 */
[--C-:B------:R-:W-:Y:S02]  /*fcb0*/  SHF.R.U64 R18, R13, UR9, R2.reuse ;  /* 0x000000090d127c19 */ /* 0x100fe40008001202 */
[----:B------:R-:W-:-:S04]  /*fcc0*/  SHF.R.U32.HI R3, RZ, UR9, R2 ;  /* 0x00000009ff037c19 */ /* 0x000fc80008011602 */
[--C-:B------:R-:W-:Y:S01]  /*fcd0*/  SHF.R.U64 R14, R18, UR7, R3.reuse ;  /* 0x00000007120e7c19 */ /* 0x100fe20008001203 */
[----:B0-----:R-:W-:Y:S01]  /*fce0*/  IMAD.MOV R4, RZ, RZ, -R4 ;  /* 0x000000ffff047224 */ /* 0x001fe200078e0a04 */
[----:B------:R-:W-:-:S03]  /*fcf0*/  SHF.R.U32.HI R3, RZ, UR7, R3 ;  /* 0x00000007ff037c19 */ /* 0x000fc60008011603 */
[----:B--2---:R-:W-:Y:S02]  /*fd00*/  IMAD R12, R7, R4, R12 ;  /* 0x00000004070c7224 */ /* 0x004fe400078e020c */
[----:B------:R-:W-:Y:S01]  /*fd10*/  IMAD.MOV.U32 R2, RZ, RZ, R14 ;  /* 0x000000ffff027224 */ /* 0x000fe200078e000e */
[----:B-1--4-:R-:W-:Y:S06]  /*fd20*/  @!P1 BRA `(.L_x_430) ;  /* 0x0000000000289947 */ /* 0x012fec0003800000 */
[----:B------:R-:W-:Y:S02]  /*fd30*/  ULDC UR7, c[0x0][0x64c] ;  /* 0x0001930000077ab9 */ /* 0x000fe40000000800 */
[----:B------:R-:W-:-:S05]  /*fd40*/  IADD3 R7, P1, R14, UR7, RZ ;  /* 0x000000070e077c10 */ /* 0x000fca000ff3e0ff */
[----:B------:R-:W-:-:S04]  /*fd50*/  IMAD.X R19, RZ, RZ, R3, P1 ;  /* 0x000000ffff137224 */ /* 0x000fc800008e0603 */
[----:B------:R-:W-:-:S04]  /*fd60*/  IMAD.WIDE.U32 R4, R19, UR10, RZ ;  /* 0x0000000a13047c25 */ /* 0x000fc8000f8e00ff */
[----:B------:R-:W-:-:S04]  /*fd70*/  IMAD.WIDE.U32 R4, P1, R7, UR11, R4 ;  /* 0x0000000b07047c25 */ /* 0x000fc8000f820004 */
[----:B------:R-:W-:Y:S01]  /*fd80*/  IMAD.WIDE.U32 R6, R7, UR10, RZ ;  /* 0x0000000a07067c25 */ /* 0x000fe2000f8e00ff */
[----:B------:R-:W-:-:S03]  /*fd90*/  MOV R2, R5 ;  /* 0x0000000500027202 */ /* 0x000fc60000000f00 */
[----:B------:R-:W-:Y:S01]  /*fda0*/  IMAD.X R3, RZ, RZ, RZ, P1 ;  /* 0x000000ffff037224 */ /* 0x000fe200008e06ff */
[----:B------:R-:W-:-:S05]  /*fdb0*/  IADD3 RZ, P1, R7, R4, RZ ;  /* 0x0000000407ff7210 */ /* 0x000fca0007f3e0ff */
[----:B------:R-:W-:-:S08]  /*fdc0*/  IMAD.WIDE.U32.X R2, R19, UR11, R2, P1 ;  /* 0x0000000b13027c25 */ /* 0x000fd000088e0402 */
.L_x_430:
[----:B------:R-:W-:Y:S01]  /*fdd0*/  ULDC UR7, c[0x0][0x648] ;  /* 0x0001920000077ab9 */ /* 0x000fe20000000800 */
[----:B------:R-:W-:Y:S01]  /*fde0*/  IMAD.MOV R20, RZ, RZ, -R20 ;  /* 0x000000ffff147224 */ /* 0x000fe200078e0a14 */
[----:B------:R-:W-:Y:S01]  /*fdf0*/  SHF.R.U64 R3, R2, UR7, R3 ;  /* 0x0000000702037c19 */ /* 0x000fe20008001203 */
[----:B------:R-:W-:Y:S01]  /*fe00*/  ULDC UR7, c[0x0][0x638] ;  /* 0x00018e0000077ab9 */ /* 0x000fe20000000800 */
[----:B------:R-:W-:Y:S01]  /*fe10*/  LOP3.LUT R2, R18, UR6, RZ, 0xc0, !PT ;  /* 0x0000000612027c12 */ /* 0x000fe2000f8ec0ff */
[----:B------:R-:W-:Y:S01]  /*fe20*/  UISETP.NE.AND UP0, UPT, UR45, URZ, UPT ;  /* 0x0000003f2d00728c */ /* 0x000fe2000bf05270 */
[----:B------:R-:W-:Y:S01]  /*fe30*/  LOP3.LUT R13, R13, UR4, RZ, 0xc0, !PT ;  /* 0x000000040d0d7c12 */ /* 0x000fe2000f8ec0ff */
[----:B------:R-:W-:Y:S01]  /*fe40*/  IMAD.MOV R5, RZ, RZ, -R3 ;  /* 0x000000ffff057224 */ /* 0x000fe200078e0a03 */
[----:B------:R-:W-:Y:S01]  /*fe50*/  ULDC UR8, c[0x0][0x610] ;  /* 0x0001840000087ab9 */ /* 0x000fe20000000800 */
[----:B---3--:R-:W-:Y:S02]  /*fe60*/  @P2 IMAD R12, R15, R20, R10 ;  /* 0x000000140f0c2224 */ /* 0x008fe400078e020a */
[----:B------:R-:W-:Y:S01]  /*fe70*/  IMAD R3, R3, UR5, R2 ;  /* 0x0000000503037c24 */ /* 0x000fe2000f8e0202 */
[----:B------:R-:W-:Y:S01]  /*fe80*/  PLOP3.LUT P1, PT, PT, PT, UP0, 0x40, 0x0 ;  /* 0x000000000000781c */ /* 0x000fe20003f2e808 */
[----:B------:R-:W-:Y:S01]  /*fe90*/  IMAD R14, R5, UR7, R14 ;  /* 0x00000007050e7c24 */ /* 0x000fe2000f8e020e */
[----:B------:R-:W-:Y:S01]  /*fea0*/  ULDC UR7, c[0x0][0x600] ;  /* 0x0001800000077ab9 */ /* 0x000fe20000000800 */
[----:B------:R-:W-:Y:S01]  /*feb0*/  IMAD R3, R3, UR8, R12 ;  /* 0x0000000803037c24 */ /* 0x000fe2000f8e020c */
[----:B------:R-:W-:Y:S01]  /*fec0*/  PLOP3.LUT P2, PT, PT, PT, UP0, 0x40, 0x0 ;  /* 0x000000000000781c */ /* 0x000fe20003f4e808 */
[----:B------:R-:W-:-:S02]  /*fed0*/  IMAD R14, R14, UR7, R13 ;  /* 0x000000070e0e7c24 */ /* 0x000fc4000f8e020d */
[----:B------:R-:W-:-:S03]  /*fee0*/  IMAD.MOV.U32 R2, RZ, RZ, 0x1 ;  /* 0x00000001ff027424 */ /* 0x000fc600078e00ff */
[----:B------:R-:W-:Y:S02]  /*fef0*/  SEL R4, R14, R3, P1 ;  /* 0x000000030e047207 */ /* 0x000fe40000800000 */
[----:B------:R-:W-:-:S07]  /*ff00*/  SEL R3, R3, R14, P2 ;  /* 0x0000000e03037207 */ /* 0x000fce0001000000 */
.L_x_428:
[----:B------:R-:W-:Y:S05]  /*ff10*/  BSYNC B1 ;  /* 0x0000000000017941 */ /* 0x000fea0003800000 */
.L_x_427:
[----:B------:R-:W-:-:S13]  /*ff20*/  LOP3.LUT P1, RZ, R2, 0xff, RZ, 0xc0, !PT ;  /* 0x000000ff02ff7812 */ /* 0x000fda000782c0ff */
[----:B------:R-:W-:Y:S05]  /*ff30*/  @P1 BRA `(.L_x_431) ;  /* 0xfffffff400301947 */ /* 0x000fea000383ffff */
[----:B------:R-:W-:Y:S05]  /*ff40*/  BSYNC B0 ;  /* 0x0000000000007941 */ /* 0x000fea0003800000 */
.L_x_419:
[----:B------:R-:W-:-:S03]  /*ff50*/  UMOV UR7, 0xffffffff ;  /* 0xffffffff00077882 */ /* 0x000fc60000000000 */
[----:B------:R-:W-:Y:S05]  /*ff60*/  BRA.DIV UR7, `(.L_x_432) ;  /* 0x0000000607ac7947 */ /* 0x000fea000b800000 */
[----:B------:R-:W-:-:S13]  /*ff70*/  ELECT P6, URZ, PT ;  /* 0x00000000003f782f */ /* 0x000fda00038c0000 */
.L_x_450:
[----:B------:R-:W-:Y:S04]  /*ff80*/  BSSY B0, `(.L_x_433) ;  /* 0x0000050000007945 */ /* 0x000fe80003800000 */
[----:B------:R-:W-:Y:S05]  /*ff90*/  @!P6 BRA `(.L_x_434) ;  /* 0x000000040038e947 */ /* 0x000fea0003800000 */
[----:B------:R-:W-:-:S04]  /*ffa0*/  ULOP3.LUT UR7, UR40, 0x2, URZ, 0xfc, !UPT ;  /* 0x0000000228077892 */ /* 0x000fc8000f8efc3f */
[----:B------:R-:W-:-:S06]  /*ffb0*/  UISETP.NE.AND UP0, UPT, UR7, 0x3, UPT ;  /* 0x000000030700788c */ /* 0x000fcc000bf05270 */
[----:B------:R-:W-:-:S13]  /*ffc0*/  PLOP3.LUT P0, PT, PT, PT, UP0, 0x80, 0x0 ;  /* 0x000000000000781c */ /* 0x000fda0003f0f008 */
[----:B------:R-:W-:Y:S05]  /*ffd0*/  @!P0 BRA `(.L_x_435) ;  /* 0x0000000000048947 */ /* 0x000fea0003800000 */
[----:B------:R-:W-:Y:S01]  /*ffe0*/  BPT.TRAP 0x1 ;  /* 0x000000040000795c */ /* 0x000fe20000300000 */
.L_x_435:
[----:B------:R-:W0:Y:S01]  /*fff0*/  S2R R3, SR_CgaCtaId ;  /* 0x0000000000037919 */ /* 0x000e220000008800 */
[----:B------:R-:W-:-:S04]  /*10000*/  MOV R2, 0x400 ;  /* 0x0000040000027802 */ /* 0x000fc80000000f00 */
[----:B0-----:R-:W-:Y:S02]  /*10010*/  LEA R3, R3, R2, 0x18 ;  /* 0x0000000203037211 */ /* 0x001fe400078ec0ff */
[----:B------:R-:W-:-:S03]  /*10020*/  SHF.L.U32 R2, R8, 0x1f, RZ ;  /* 0x0000001f08027819 */ /* 0x000fc600000006ff */
[----:B------:R-:W-:-:S04]  /*10030*/  VIADD R3, R3, 0x40 ;  /* 0x0000004003037836 */ /* 0x000fc80000000000 */
[C---:B------:R-:W-:Y:S01]  /*10040*/  IMAD R7, R0.reuse, 0x8, R3 ;  /* 0x0000000800077824 */ /* 0x040fe200078e0203 */
[----:B------:R-:W-:-:S03]  /*10050*/  IADD3 R0, R0, 0x1, RZ ;  /* 0x0000000100007810 */ /* 0x000fc60007ffe0ff */
[----:B------:R-:W0:Y:S01]  /*10060*/  SYNCS.PHASECHK.TRANS64.TRYWAIT P0, [R7+URZ], R2 ;  /* 0x00000002070075a7 */ /* 0x000e22000800017f */
[----:B------:R-:W-:-:S04]  /*10070*/  ISETP.NE.AND P1, PT, R0, 0x8, PT ;  /* 0x000000080000780c */ /* 0x000fc80003f25270 */
[----:B------:R-:W-:Y:S02]  /*10080*/  SEL R5, RZ, 0x1, P1 ;  /* 0x00000001ff057807 */ /* 0x000fe40000800000 */
[----:B------:R-:W-:Y:S02]  /*10090*/  SEL R0, R0, RZ, P1 ;  /* 0x000000ff00007207 */ /* 0x000fe40000800000 */
[----:B------:R-:W-:-:S03]  /*100a0*/  LOP3.LUT R5, R8, R5, RZ, 0x3c, !PT ;  /* 0x0000000508057212 */ /* 0x000fc600078e3cff */
[----:B------:R-:W-:Y:S01]  /*100b0*/  IMAD R9, R0, 0x8, R3 ;  /* 0x0000000800097824 */ /* 0x000fe200078e0203 */
[----:B------:R-:W-:Y:S01]  /*100c0*/  SHF.L.U32 R4, R5, 0x1f, RZ ;  /* 0x0000001f05047819 */ /* 0x000fe200000006ff */
[----:B0-----:R-:W-:Y:S06]  /*100d0*/  @!P0 BRA `(.L_x_436) ;  /* 0x0000000400708947 */ /* 0x001fec0003800000 */
.L_x_451:
[----:B------:R-:W1:Y:S01]  /*100e0*/  SYNCS.PHASECHK.TRANS64.TRYWAIT P0, [R9+URZ], R4 ;  /* 0x00000004090075a7 */ /* 0x000e62000800017f */
[----:B------:R-:W-:-:S05]  /*100f0*/  VIADD R0, R0, 0x1 ;  /* 0x0000000100007836 */ /* 0x000fca0000000000 */
[----:B------:R-:W-:-:S04]  /*10100*/  ISETP.NE.AND P1, PT, R0, 0x8, PT ;  /* 0x000000080000780c */ /* 0x000fc80003f25270 */
[----:B0-----:R-:W-:Y:S02]  /*10110*/  SEL R2, RZ, 0x1, P1 ;  /* 0x00000001ff027807 */ /* 0x001fe40000800000 */
[----:B------:R-:W-:Y:S02]  /*10120*/  SEL R0, R0, RZ, P1 ;  /* 0x000000ff00007207 */ /* 0x000fe40000800000 */
[----:B------:R-:W-:-:S03]  /*10130*/  LOP3.LUT R7, R5, R2, RZ, 0x3c, !PT ;  /* 0x0000000205077212 */ /* 0x000fc600078e3cff */
[----:B------:R-:W-:Y:S01]  /*10140*/  IMAD R6, R0, 0x8, R3 ;  /* 0x0000000800067824 */ /* 0x000fe200078e0203 */
[----:B------:R-:W-:Y:S01]  /*10150*/  SHF.L.U32 R5, R7, 0x1f, RZ ;  /* 0x0000001f07057819 */ /* 0x000fe200000006ff */
[----:B-1----:R-:W-:Y:S06]  /*10160*/  @!P0 BRA `(.L_x_437) ;  /* 0x0000000400608947 */ /* 0x002fec0003800000 */
.L_x_452:
[----:B------:R-:W1:Y:S01]  /*10170*/  SYNCS.PHASECHK.TRANS64.TRYWAIT P0, [R6+URZ], R5 ;  /* 0x00000005060075a7 */ /* 0x000e62000800017f */
[----:B------:R-:W-:-:S05]  /*10180*/  VIADD R0, R0, 0x1 ;  /* 0x0000000100007836 */ /* 0x000fca0000000000 */
[----:B------:R-:W-:-:S04]  /*10190*/  ISETP.NE.AND P1, PT, R0, 0x8, PT ;  /* 0x000000080000780c */ /* 0x000fc80003f25270 */
[----:B------:R-:W-:Y:S02]  /*101a0*/  SEL R2, RZ, 0x1, P1 ;  /* 0x00000001ff027807 */ /* 0x000fe40000800000 */
[----:B------:R-:W-:Y:S02]  /*101b0*/  SEL R0, R0, RZ, P1 ;  /* 0x000000ff00007207 */ /* 0x000fe40000800000 */
[----:B------:R-:W-:-:S03]  /*101c0*/  LOP3.LUT R7, R7, R2, RZ, 0x3c, !PT ;  /* 0x0000000207077212 */ /* 0x000fc600078e3cff */
[----:B0-----:R-:W-:Y:S01]  /*101d0*/  IMAD R9, R0, 0x8, R3 ;  /* 0x0000000800097824 */ /* 0x001fe200078e0203 */
[----:B------:R-:W-:Y:S01]  /*101e0*/  SHF.L.U32 R4, R7, 0x1f, RZ ;  /* 0x0000001f07047819 */ /* 0x000fe200000006ff */
[----:B-1----:R-:W-:Y:S06]  /*101f0*/  @!P0 BRA `(.L_x_438) ;  /* 0x0000000400508947 */ /* 0x002fec0003800000 */
.L_x_453:
[----:B------:R-:W1:Y:S01]  /*10200*/  SYNCS.PHASECHK.TRANS64.TRYWAIT P0, [R9+URZ], R4 ;  /* 0x00000004090075a7 */ /* 0x000e62000800017f */
[----:B------:R-:W-:-:S04]  /*10210*/  IADD3 R0, R0, 0x1, RZ ;  /* 0x0000000100007810 */ /* 0x000fc80007ffe0ff */
[----:B------:R-:W-:-:S04]  /*10220*/  ISETP.NE.AND P1, PT, R0, 0x8, PT ;  /* 0x000000080000780c */ /* 0x000fc80003f25270 */
[----:B------:R-:W-:Y:S02]  /*10230*/  SEL R2, RZ, 0x1, P1 ;  /* 0x00000001ff027807 */ /* 0x000fe40000800000 */
[----:B------:R-:W-:Y:S02]  /*10240*/  SEL R0, R0, RZ, P1 ;  /* 0x000000ff00007207 */ /* 0x000fe40000800000 */
[----:B------:R-:W-:-:S03]  /*10250*/  LOP3.LUT R7, R7, R2, RZ, 0x3c, !PT ;  /* 0x0000000207077212 */ /* 0x000fc600078e3cff */
[----:B0-----:R-:W-:Y:S01]  /*10260*/  IMAD R6, R0, 0x8, R3 ;  /* 0x0000000800067824 */ /* 0x001fe200078e0203 */
[----:B------:R-:W-:Y:S01]  /*10270*/  SHF.L.U32 R5, R7, 0x1f, RZ ;  /* 0x0000001f07057819 */ /* 0x000fe200000006ff */
[----:B-1----:R-:W-:Y:S06]  /*10280*/  @!P0 BRA `(.L_x_439) ;  /* 0x0000000400408947 */ /* 0x002fec0003800000 */
.L_x_454:
        /* <DEDUP_REMOVED lines=9> */
.L_x_455:
        /* <DEDUP_REMOVED lines=9> */
.L_x_456:
[----:B------:R-:W1:Y:S01]  /*103b0*/  SYNCS.PHASECHK.TRANS64.TRYWAIT P0, [R6+URZ], R5 ;  /* 0x00000005060075a7 */ /* 0x000e62000800017f */
[----:B------:R-:W-:-:S04]  /*103c0*/  IADD3 R0, R0, 0x1, RZ ;  /* 0x0000000100007810 */ /* 0x000fc80007ffe0ff */
[----:B------:R-:W-:-:S04]  /*103d0*/  ISETP.NE.AND P1, PT, R0, 0x8, PT ;  /* 0x000000080000780c */ /* 0x000fc80003f25270 */
[----:B------:R-:W-:Y:S02]  /*103e0*/  SEL R2, RZ, 0x1, P1 ;  /* 0x00000001ff027807 */ /* 0x000fe40000800000 */
[----:B------:R-:W-:Y:S02]  /*103f0*/  SEL R0, R0, RZ, P1 ;  /* 0x000000ff00007207 */ /* 0x000fe40000800000 */
[----:B------:R-:W-:Y:S01]  /*10400*/  LOP3.LUT R2, R7, R2, RZ, 0x3c, !PT ;  /* 0x0000000207027212 */ /* 0x000fe200078e3cff */
[----:B-1----:R-:W-:Y:S06]  /*10410*/  @!P0 BRA `(.L_x_442) ;  /* 0x0000000400188947 */ /* 0x002fec0003800000 */
.L_x_457:
[----:B------:R-:W-:Y:S01]  /*10420*/  IMAD R3, R0, 0x8, R3 ;  /* 0x0000000800037824 */ /* 0x000fe200078e0203 */
[----:B------:R-:W-:-:S07]  /*10430*/  SHF.L.U32 R0, R2, 0x1f, RZ ;  /* 0x0000001f02007819 */ /* 0x000fce00000006ff */
.L_x_443:
[----:B--2---:R2:W3:Y:S02]  /*10440*/  SYNCS.PHASECHK.TRANS64.TRYWAIT P0, [R3+URZ], R0 ;  /* 0x00000000030075a7 */ /* 0x0044e4000800017f */
[----:B---3--:R-:W-:Y:S05]  /*10450*/  @!P0 NANOSLEEP.SYNCS 0x989680 ;  /* 0x009896800000895d */ /* 0x008fea0003900000 */
[----:B------:R-:W3:Y:S02]  /*10460*/  @!P0 SYNCS.PHASECHK.TRANS64 P0, [R3+URZ], R0 ;  /* 0x00000000030085a7 */ /* 0x000ee4000800007f */
[----:B---3--:R-:W-:Y:S05]  /*10470*/  @!P0 BRA `(.L_x_443) ;  /* 0xfffffffc00f08947 */ /* 0x008fea000383ffff */
.L_x_434:
[----:B------:R-:W-:Y:S05]  /*10480*/  BSYNC B0 ;  /* 0x0000000000007941 */ /* 0x000fea0003800000 */
.L_x_433:
[----:B------:R-:W-:Y:S05]  /*10490*/  EXIT ;  /* 0x000000000000794d */ /* 0x000fea0003800000 */
.L_x_18:
[----:B----4-:R4:W0:Y:S02]  /*104a0*/  SYNCS.PHASECHK.TRANS64.TRYWAIT P1, [R3+URZ], R0 ;  /* 0x00000000030075a7 */ /* 0x010824000802017f */
[----:B0-----:R-:W-:Y:S05]  /*104b0*/  @!P1 NANOSLEEP.SYNCS 0x989680 ;  /* 0x009896800000995d */ /* 0x001fea0003900000 */
[----:B------:R-:W0:Y:S02]  /*104c0*/  @!P1 SYNCS.PHASECHK.TRANS64 P1, [R3+URZ], R0 ;  /* 0x00000000030095a7 */ /* 0x000e24000802007f */
[----:B0-----:R-:W-:Y:S05]  /*104d0*/  @!P1 BRA `(.L_x_18) ;  /* 0xfffffffc00f09947 */ /* 0x001fea000383ffff */
[----:B------:R-:W-:Y:S05]  /*104e0*/  BRA `(.L_x_17) ;  /* 0xffffff0c00e47947 */ /* 0x000fea000383ffff */
.L_x_23:
[----:B--2---:R-:W-:-:S04]  /*104f0*/  IMAD.U32 R4, RZ, RZ, UR4 ;  /* 0x00000004ff047e24 */ /* 0x004fc8000f8e00ff */
[----:B------:R2:W3:Y:S03]  /*10500*/  SYNCS.PHASECHK.TRANS64.TRYWAIT P1, [R4+URZ], R3 ;  /* 0x00000003040075a7 */ /* 0x0004e6000802017f */
[----:B---3--:R-:W-:Y:S05]  /*10510*/  @!P1 NANOSLEEP.SYNCS 0x989680 ;  /* 0x009896800000995d */ /* 0x008fea0003900000 */
[----:B------:R-:W3:Y:S02]  /*10520*/  @!P1 SYNCS.PHASECHK.TRANS64 P1, [R4+URZ], R3 ;  /* 0x00000003040095a7 */ /* 0x000ee4000802007f */
[----:B---3--:R-:W-:Y:S05]  /*10530*/  @!P1 BRA `(.L_x_23) ;  /* 0xfffffffc00ec9947 */ /* 0x008fea000383ffff */
[----:B------:R-:W-:Y:S05]  /*10540*/  BRA `(.L_x_22) ;  /* 0xffffff1000b47947 */ /* 0x000fea000383ffff */
.L_x_420:
[----:B------:R-:W-:Y:S01]  /*10550*/  BSSY B1, `(.L_x_444) ;  /* 0x0000006000017945 */ /* 0x000fe20003800000 */
[----:B------:R-:W-:-:S07]  /*10560*/  IMAD.MOV.U32 R15, RZ, RZ, -0x1 ;  /* 0xffffffffff0f7424 */ /* 0x000fce00078e00ff */
[----:B------:R-:W-:Y:S05]  /*10570*/  WARPSYNC.COLLECTIVE R15, `(.L_x_445) ;  /* 0x000000000f0c7348 */ /* 0x000fea0003c00000 */
[----:B------:R-:W-:Y:S02]  /*10580*/  ELECT P6, UR62, PT ;  /* 0x00000000003e782f */ /* 0x000fe400038c0000 */
[----:B------:R-:W-:Y:S01]  /*10590*/  MOV R14, UR62 ;  /* 0x0000003e000e7c02 */ /* 0x000fe20008000f00 */
[----:B------:R-:W-:Y:S10]  /*105a0*/  ENDCOLLECTIVE ;  /* 0x000000000000791b */ /* 0x000ff40003800000 */
.L_x_445:
[----:B------:R-:W-:Y:S05]  /*105b0*/  BSYNC B1 ;  /* 0x0000000000017941 */ /* 0x000fea0003800000 */
.L_x_444:
[----:B------:R-:W-:Y:S05]  /*105c0*/  BRA `(.L_x_446) ;  /* 0xffffffec00987947 */ /* 0x000fea000383ffff */
.L_x_423:
[----:B-1----:R1:W2:Y:S02]  /*105d0*/  SYNCS.PHASECHK.TRANS64.TRYWAIT P1, [R13+URZ+0x40], R4 ;  /* 0x000040040d0075a7 */ /* 0x0022a4000802017f */
[----:B--2---:R-:W-:Y:S05]  /*105e0*/  @!P1 NANOSLEEP.SYNCS 0x989680 ;  /* 0x009896800000995d */ /* 0x004fea0003900000 */
[----:B------:R-:W2:Y:S02]  /*105f0*/  @!P1 SYNCS.PHASECHK.TRANS64 P1, [R13+URZ+0x40], R4 ;  /* 0x000040040d0095a7 */ /* 0x000ea4000802007f */
[----:B--2---:R-:W-:Y:S05]  /*10600*/  @!P1 BRA `(.L_x_423) ;  /* 0xfffffffc00f09947 */ /* 0x004fea000383ffff */
[----:B------:R-:W-:Y:S05]  /*10610*/  BRA `(.L_x_447) ;  /* 0xffffffec00cc7947 */ /* 0x000fea000383ffff */
.L_x_432:
[----:B------:R-:W-:Y:S01]  /*10620*/  BSSY B0, `(.L_x_448) ;  /* 0x0000006000007945 */ /* 0x000fe20003800000 */
[----:B------:R-:W-:-:S07]  /*10630*/  IMAD.MOV.U32 R15, RZ, RZ, -0x1 ;  /* 0xffffffffff0f7424 */ /* 0x000fce00078e00ff */
[----:B------:R-:W-:Y:S05]  /*10640*/  WARPSYNC.COLLECTIVE R15, `(.L_x_449) ;  /* 0x000000000f0c7348 */ /* 0x000fea0003c00000 */
[----:B------:R-:W-:Y:S02]  /*10650*/  ELECT P6, UR62, PT ;  /* 0x00000000003e782f */ /* 0x000fe400038c0000 */
[----:B------:R-:W-:Y:S01]  /*10660*/  MOV R14, UR62 ;  /* 0x0000003e000e7c02 */ /* 0x000fe20008000f00 */
[----:B------:R-:W-:Y:S10]  /*10670*/  ENDCOLLECTIVE ;  /* 0x000000000000791b */ /* 0x000ff40003800000 */
.L_x_449:
[----:B------:R-:W-:Y:S05]  /*10680*/  BSYNC B0 ;  /* 0x0000000000007941 */ /* 0x000fea0003800000 */
.L_x_448:
[----:B------:R-:W-:Y:S05]  /*10690*/  BRA `(.L_x_450) ;  /* 0xfffffff800387947 */ /* 0x000fea000383ffff */
.L_x_436:
[----:B0-----:R0:W1:Y:S02]  /*106a0*/  SYNCS.PHASECHK.TRANS64.TRYWAIT P0, [R7+URZ], R2 ;  /* 0x00000002070075a7 */ /* 0x001064000800017f */
[----:B-1----:R-:W-:Y:S05]  /*106b0*/  @!P0 NANOSLEEP.SYNCS 0x989680 ;  /* 0x009896800000895d */ /* 0x002fea0003900000 */
[----:B------:R-:W1:Y:S02]  /*106c0*/  @!P0 SYNCS.PHASECHK.TRANS64 P0, [R7+URZ], R2 ;  /* 0x00000002070085a7 */ /* 0x000e64000800007f */
[----:B-1----:R-:W-:Y:S05]  /*106d0*/  @!P0 BRA `(.L_x_436) ;  /* 0xfffffffc00f08947 */ /* 0x002fea000383ffff */
[----:B------:R-:W-:Y:S05]  /*106e0*/  BRA `(.L_x_451) ;  /* 0xfffffff8007c7947 */ /* 0x000fea000383ffff */
.L_x_437:
[----:B0-----:R0:W1:Y:S02]  /*106f0*/  SYNCS.PHASECHK.TRANS64.TRYWAIT P0, [R9+URZ], R4 ;  /* 0x00000004090075a7 */ /* 0x001064000800017f */
[----:B-1----:R-:W-:Y:S05]  /*10700*/  @!P0 NANOSLEEP.SYNCS 0x989680 ;  /* 0x009896800000895d */ /* 0x002fea0003900000 */
[----:B------:R-:W1:Y:S02]  /*10710*/  @!P0 SYNCS.PHASECHK.TRANS64 P0, [R9+URZ], R4 ;  /* 0x00000004090085a7 */ /* 0x000e64000800007f */
[----:B-1----:R-:W-:Y:S05]  /*10720*/  @!P0 BRA `(.L_x_437) ;  /* 0xfffffffc00f08947 */ /* 0x002fea000383ffff */
[----:B------:R-:W-:Y:S05]  /*10730*/  BRA `(.L_x_452) ;  /* 0xfffffff8008c7947 */ /* 0x000fea000383ffff */
.L_x_438:
[----:B0-----:R0:W1:Y:S02]  /*10740*/  SYNCS.PHASECHK.TRANS64.TRYWAIT P0, [R6+URZ], R5 ;  /* 0x00000005060075a7 */ /* 0x001064000800017f */
[----:B-1----:R-:W-:Y:S05]  /*10750*/  @!P0 NANOSLEEP.SYNCS 0x989680 ;  /* 0x009896800000895d */ /* 0x002fea0003900000 */
[----:B------:R-:W1:Y:S02]  /*10760*/  @!P0 SYNCS.PHASECHK.TRANS64 P0, [R6+URZ], R5 ;  /* 0x00000005060085a7 */ /* 0x000e64000800007f */
[----:B-1----:R-:W-:Y:S05]  /*10770*/  @!P0 BRA `(.L_x_438) ;  /* 0xfffffffc00f08947 */ /* 0x002fea000383ffff */
[----:B------:R-:W-:Y:S05]  /*10780*/  BRA `(.L_x_453) ;  /* 0xfffffff8009c7947 */ /* 0x000fea000383ffff */
.L_x_439:
[----:B0-----:R0:W1:Y:S02]  /*10790*/  SYNCS.PHASECHK.TRANS64.TRYWAIT P0, [R9+URZ], R4 ;  /* 0x00000004090075a7 */ /* 0x001064000800017f */
[----:B-1----:R-:W-:Y:S05]  /*107a0*/  @!P0 NANOSLEEP.SYNCS 0x989680 ;  /* 0x009896800000895d */ /* 0x002fea0003900000 */
[----:B------:R-:W1:Y:S02]  /*107b0*/  @!P0 SYNCS.PHASECHK.TRANS64 P0, [R9+URZ], R4 ;  /* 0x00000004090085a7 */ /* 0x000e64000800007f */
[----:B-1----:R-:W-:Y:S05]  /*107c0*/  @!P0 BRA `(.L_x_439) ;  /* 0xfffffffc00f08947 */ /* 0x002fea000383ffff */
[----:B------:R-:W-:Y:S05]  /*107d0*/  BRA `(.L_x_454) ;  /* 0xfffffff800ac7947 */ /* 0x000fea000383ffff */
.L_x_440:
[----:B0-----:R0:W1:Y:S02]  /*107e0*/  SYNCS.PHASECHK.TRANS64.TRYWAIT P0, [R6+URZ], R5 ;  /* 0x00000005060075a7 */ /* 0x001064000800017f */
[----:B-1----:R-:W-:Y:S05]  /*107f0*/  @!P0 NANOSLEEP.SYNCS 0x989680 ;  /* 0x009896800000895d */ /* 0x002fea0003900000 */
[----:B------:R-:W1:Y:S02]  /*10800*/  @!P0 SYNCS.PHASECHK.TRANS64 P0, [R6+URZ], R5 ;  /* 0x00000005060085a7 */ /* 0x000e64000800007f */
[----:B-1----:R-:W-:Y:S05]  /*10810*/  @!P0 BRA `(.L_x_440) ;  /* 0xfffffffc00f08947 */ /* 0x002fea000383ffff */
[----:B------:R-:W-:Y:S05]  /*10820*/  BRA `(.L_x_455) ;  /* 0xfffffff800bc7947 */ /* 0x000fea000383ffff */
.L_x_441:
[----:B0-----:R0:W1:Y:S02]  /*10830*/  SYNCS.PHASECHK.TRANS64.TRYWAIT P0, [R9+URZ], R4 ;  /* 0x00000004090075a7 */ /* 0x001064000800017f */
[----:B-1----:R-:W-:Y:S05]  /*10840*/  @!P0 NANOSLEEP.SYNCS 0x989680 ;  /* 0x009896800000895d */ /* 0x002fea0003900000 */
[----:B------:R-:W1:Y:S02]  /*10850*/  @!P0 SYNCS.PHASECHK.TRANS64 P0, [R9+URZ], R4 ;  /* 0x00000004090085a7 */ /* 0x000e64000800007f */
[----:B-1----:R-:W-:Y:S05]  /*10860*/  @!P0 BRA `(.L_x_441) ;  /* 0xfffffffc00f08947 */ /* 0x002fea000383ffff */
[----:B------:R-:W-:Y:S05]  /*10870*/  BRA `(.L_x_456) ;  /* 0xfffffff800cc7947 */ /* 0x000fea000383ffff */
.L_x_442:
[----:B-1----:R1:W2:Y:S02]  /*10880*/  SYNCS.PHASECHK.TRANS64.TRYWAIT P0, [R6+URZ], R5 ;  /* 0x00000005060075a7 */ /* 0x0022a4000800017f */
[----:B--2---:R-:W-:Y:S05]  /*10890*/  @!P0 NANOSLEEP.SYNCS 0x989680 ;  /* 0x009896800000895d */ /* 0x004fea0003900000 */
[----:B------:R-:W2:Y:S02]  /*108a0*/  @!P0 SYNCS.PHASECHK.TRANS64 P0, [R6+URZ], R5 ;  /* 0x00000005060085a7 */ /* 0x000ea4000800007f */
[----:B--2---:R-:W-:Y:S05]  /*108b0*/  @!P0 BRA `(.L_x_442) ;  /* 0xfffffffc00f08947 */ /* 0x004fea000383ffff */
[----:B------:R-:W-:Y:S05]  /*108c0*/  BRA `(.L_x_457) ;  /* 0xfffffff800d47947 */ /* 0x000fea000383ffff */
.L_x_458:
[----:B------:R-:W-:-:S00]  /*108d0*/  BRA `(.L_x_458) ;  /* 0xfffffffc00fc7947 */ /* 0x000fc0000383ffff */
[----:B------:R-:W-:-:S00]  /*108e0*/  NOP ;  /* 0x0000000000007918 */ /* 0x000fc00000000000 */
        /* <DEDUP_REMOVED lines=9> */
.L_x_459:


//--------------------- .nv.global.init           --------------------------
	.section	.nv.global.init,"aw",@progbits
.nv.global.init:
	.type		$str$22,@object
	.size		$str$22,($str$23 - $str$22)
$str$22:
        /*0000*/ 	.byte	0x6b, 0x5f, 0x74, 0x69, 0x6c, 0x65, 0x5f, 0x63, 0x6f, 0x75, 0x6e, 0x74, 0x20, 0x3e, 0x3d, 0x20
        /*0010*/ 	.byte	0x31, 0x00
	.type		$str$23,@object
	.size		$str$23,(__unnamed_1 - $str$23)
$str$23:
        /*0012*/ 	.byte	0x2f, 0x74, 0x6d, 0x70, 0x2f, 0x63, 0x75, 0x74, 0x6c, 0x61, 0x73, 0x73, 0x5f, 0x73, 0x77, 0x65
        /*0022*/ 	.byte	0x65, 0x70, 0x5f, 0x73, 0x72, 0x63, 0x2f, 0x69, 0x6e, 0x63, 0x6c, 0x75, 0x64, 0x65, 0x2f, 0x63
        /*0032*/ 	.byte	0x75, 0x74, 0x6c, 0x61, 0x73, 0x73, 0x2f, 0x67, 0x65, 0x6d, 0x6d, 0x2f, 0x63, 0x6f, 0x6c, 0x6c
        /*0042*/ 	.byte	0x65, 0x63, 0x74, 0x69, 0x76, 0x65, 0x2f, 0x73, 0x6d, 0x39, 0x30, 0x5f, 0x6d, 0x6d, 0x61, 0x5f
        /*0052*/ 	.byte	0x74, 0x6d, 0x61, 0x5f, 0x67, 0x6d, 0x6d, 0x61, 0x5f, 0x73, 0x73, 0x5f, 0x77, 0x61, 0x72, 0x70
        /*0062*/ 	.byte	0x73, 0x70, 0x65, 0x63, 0x69, 0x61, 0x6c, 0x69, 0x7a, 0x65, 0x64, 0x2e, 0x68, 0x70, 0x70, 0x00
	.type		__unnamed_1,@object
	.size		__unnamed_1,(.L_0 - __unnamed_1)
__unnamed_1:
        /*0072*/ 	.byte	0x76, 0x6f, 0x69, 0x64, 0x20, 0x63, 0x75, 0x74, 0x6c, 0x61, 0x73, 0x73, 0x3a, 0x3a, 0x67, 0x65
        /* <DEDUP_REMOVED lines=179> */
        /*0bb2*/ 	.byte	0x65, 0x3a, 0x3a, 0x69, 0x64, 0x65, 0x6e, 0x74, 0x69, 0x74, 0x79, 0x5d, 0x00
.L_0:


//--------------------- .nv.shared._ZN7cutlass13device_kernelINS_4gemm6kernel13GemmUniversalIN4cute5tupleIJiiiiEEENS1_10collective13CollectiveMmaINS1_34MainloopSm90TmaGmmaWarpSpecializedILi8ENS5_IJNS4_1CILi1EEESB_SB_EEENS1_35KernelTmaWarpSpecializedCooperativeEEENS5_IJNSA_ILi256EEENSA_ILi192EEENSA_ILi32EEEEEENS_6half_tENS5_IJlSB_lEEESJ_SK_NS4_8TiledMMAINS4_8MMA_AtomIJNS4_4SM904GMMA26MMA_64x192x16_F32F16F16_SSILNSO_5MajorE0ELSQ_0ELNSO_7ScaleInE1ELSR_1EEEEEENS4_6LayoutINS5_IJNSA_ILi2EEESB_SB_EEENS5_IJSB_NSA_ILi0EEESX_EEEEENS5_IJNS4_10UnderscoreES10_S10_EEEEENS4_13SM90_TMA_LOADENS4_14ComposedLayoutINS4_7SwizzleILi2ELi4ELi3EEENS4_18smem_ptr_flag_bitsILi16EEENSU_INS5_IJNSA_ILi8EEESH_EEENS5_IJSH_SB_EEEEEEEvNS4_8identityES13_S1D_vS1E_EENS_8epilogue10collective6detail29Sm90TmaWarpSpecializedAdapterINS1H_15DefaultEpilogueISJ_SK_SK_NS1G_6thread17LinearCombinationISJ_Li1EffLNS1L_9ScaleType4KindE0ELNS_15FloatRoundStyleE2ESJ_EENS1_15EpilogueDefaultEEEEEvvEEEEvNT_6ParamsE --------------------------
	.section	.nv.shared._ZN7cutlass13device_kernelINS_4gemm6kernel13GemmUniversalIN4cute5tupleIJiiiiEEENS1_10collective13CollectiveMmaINS1_34MainloopSm90TmaGmmaWarpSpecializedILi8ENS5_IJNS4_1CILi1EEESB_SB_EEENS1_35KernelTmaWarpSpecializedCooperativeEEENS5_IJNSA_ILi256EEENSA_ILi192EEENSA_ILi32EEEEEENS_6half_tENS5_IJlSB_lEEESJ_SK_NS4_8TiledMMAINS4_8MMA_AtomIJNS4_4SM904GMMA26MMA_64x192x16_F32F16F16_SSILNSO_5MajorE0ELSQ_0ELNSO_7ScaleInE1ELSR_1EEEEEENS4_6LayoutINS5_IJNSA_ILi2EEESB_SB_EEENS5_IJSB_NSA_ILi0EEESX_EEEEENS5_IJNS4_10UnderscoreES10_S10_EEEEENS4_13SM90_TMA_LOADENS4_14ComposedLayoutINS4_7SwizzleILi2ELi4ELi3EEENS4_18smem_ptr_flag_bitsILi16EEENSU_INS5_IJNSA_ILi8EEESH_EEENS5_IJSH_SB_EEEEEEEvNS4_8identityES13_S1D_vS1E_EENS_8epilogue10collective6detail29Sm90TmaWarpSpecializedAdapterINS1H_15DefaultEpilogueISJ_SK_SK_NS1G_6thread17LinearCombinationISJ_Li1EffLNS1L_9ScaleType4KindE0ELNS_15FloatRoundStyleE2ESJ_EENS1_15EpilogueDefaultEEEEEvvEEEEvNT_6ParamsE,"aw",@nobits
	.sectionflags	@""
	.align	16
	.zero		1024


//--------------------- .nv.shared.reserved.0     --------------------------
	.section	.nv.shared.reserved.0,"aw",@nobits
	.weak		__nv_reservedSMEM_offset_0_alias
	.size		__nv_reservedSMEM_offset_0_alias, 0, 0
	.other		__nv_reservedSMEM_offset_0_alias,@"STO_CUDA_RESERVED_SHARED STV_DEFAULT"
__nv_reservedSMEM_offset_0_alias:
	.zero		0


//--------------------- .nv.global                --------------------------
	.section	.nv.global,"aw",@nobits
.nv.global:
	.type		_ZN40_INTERNAL_36093815_4_k_cu_542536ea_190954cute1_E,@object
	.size		_ZN40_INTERNAL_36093815_4_k_cu_542536ea_190954cute1_E,(_ZN40_INTERNAL_36093815_4_k_cu_542536ea_190954cuda3std3__45__cpo6cbeginE - _ZN40_INTERNAL_36093815_4_k_cu_542536ea_190954cute1_E)
_ZN40_INTERNAL_36093815_4_k_cu_542536ea_190954cute1_E:
	.zero		1
	.type		_ZN40_INTERNAL_36093815_4_k_cu_542536ea_190954cuda3std3__45__cpo6cbeginE,@object
	.size		_ZN40_INTERNAL_36093815_4_k_cu_542536ea_190954cuda3std3__45__cpo6cbeginE,(_ZN40_INTERNAL_36093815_4_k_cu_542536ea_190954cuda3std3__48in_placeE - _ZN40_INTERNAL_36093815_4_k_cu_542536ea_190954cuda3std3__45__cpo6cbeginE)
_ZN40_INTERNAL_36093815_4_k_cu_542536ea_190954cuda3std3__45__cpo6cbeginE:
	.zero		1
	.type		_ZN40_INTERNAL_36093815_4_k_cu_542536ea_190954cuda3std3__48in_placeE,@object
	.size		_ZN40_INTERNAL_36093815_4_k_cu_542536ea_190954cuda3std3__48in_placeE,(_ZN40_INTERNAL_36093815_4_k_cu_542536ea_190954cuda3std6ranges3__45__cpo9iter_moveE - _ZN40_INTERNAL_36093815_4_k_cu_542536ea_190954cuda3std3__48in_placeE)
_ZN40_INTERNAL_36093815_4_k_cu_542536ea_190954cuda3std3__48in_placeE:
	.zero		1
	.type		_ZN40_INTERNAL_36093815_4_k_cu_542536ea_190954cuda3std6ranges3__45__cpo9iter_moveE,@object
	.size		_ZN40_INTERNAL_36093815_4_k_cu_542536ea_190954cuda3std6ranges3__45__cpo9iter_moveE,(_ZN40_INTERNAL_36093815_4_k_cu_542536ea_190954cuda3std3__45__cpo5beginE - _ZN40_INTERNAL_36093815_4_k_cu_542536ea_190954cuda3std6ranges3__45__cpo9iter_moveE)
_ZN40_INTERNAL_36093815_4_k_cu_542536ea_190954cuda3std6ranges3__45__cpo9iter_moveE:
	.zero		1
	.type		_ZN40_INTERNAL_36093815_4_k_cu_542536ea_190954cuda3std3__45__cpo5beginE,@object
	.size		_ZN40_INTERNAL_36093815_4_k_cu_542536ea_190954cuda3std3__45__cpo5beginE,(_ZN40_INTERNAL_36093815_4_k_cu_542536ea_190954cuda3std3__442_GLOBAL__N__36093815_4_k_cu_542536ea_190956ignoreE - _ZN40_INTERNAL_36093815_4_k_cu_542536ea_190954cuda3std3__45__cpo5beginE)
_ZN40_INTERNAL_36093815_4_k_cu_542536ea_190954cuda3std3__45__cpo5beginE:
	.zero		1
	.type		_ZN40_INTERNAL_36093815_4_k_cu_542536ea_190954cuda3std3__442_GLOBAL__N__36093815_4_k_cu_542536ea_190956ignoreE,@object
	.size		_ZN40_INTERNAL_36093815_4_k_cu_542536ea_190954cuda3std3__442_GLOBAL__N__36093815_4_k_cu_542536ea_190956ignoreE,(_ZN40_INTERNAL_36093815_4_k_cu_542536ea_190954cute7productE - _ZN40_INTERNAL_36093815_4_k_cu_542536ea_190954cuda3std3__442_GLOBAL__N__36093815_4_k_cu_542536ea_190956ignoreE)
_ZN40_INTERNAL_36093815_4_k_cu_542536ea_190954cuda3std3__442_GLOBAL__N__36093815_4_k_cu_542536ea_190956ignoreE:
	.zero		1
	.type		_ZN40_INTERNAL_36093815_4_k_cu_542536ea_190954cute7productE,@object
	.size		_ZN40_INTERNAL_36093815_4_k_cu_542536ea_190954cute7productE,(_ZN40_INTERNAL_36093815_4_k_cu_542536ea_190954cuda3std3__45__cpo3endE - _ZN40_INTERNAL_36093815_4_k_cu_542536ea_190954cute7productE)
_ZN40_INTERNAL_36093815_4_k_cu_542536ea_190954cute7productE:
	.zero		1
	.type		_ZN40_INTERNAL_36093815_4_k_cu_542536ea_190954cuda3std3__45__cpo3endE,@object
	.size		_ZN40_INTERNAL_36093815_4_k_cu_542536ea_190954cuda3std3__45__cpo3endE,(_ZN40_INTERNAL_36093815_4_k_cu_542536ea_190954cuda3std3__419piecewise_constructE - _ZN40_INTERNAL_36093815_4_k_cu_542536ea_190954cuda3std3__45__cpo3endE)
_ZN40_INTERNAL_36093815_4_k_cu_542536ea_190954cuda3std3__45__cpo3endE:
	.zero		1
	.type		_ZN40_INTERNAL_36093815_4_k_cu_542536ea_190954cuda3std3__419piecewise_constructE,@object
	.size		_ZN40_INTERNAL_36093815_4_k_cu_542536ea_190954cuda3std3__419piecewise_constructE,(_ZN40_INTERNAL_36093815_4_k_cu_542536ea_190954cuda3std3__45__cpo4cendE - _ZN40_INTERNAL_36093815_4_k_cu_542536ea_190954cuda3std3__419piecewise_constructE)
_ZN40_INTERNAL_36093815_4_k_cu_542536ea_190954cuda3std3__419piecewise_constructE:
	.zero		1
	.type		_ZN40_INTERNAL_36093815_4_k_cu_542536ea_190954cuda3std3__45__cpo4cendE,@object
	.size		_ZN40_INTERNAL_36093815_4_k_cu_542536ea_190954cuda3std3__45__cpo4cendE,(_ZN40_INTERNAL_36093815_4_k_cu_542536ea_190954cuda3std6ranges3__45__cpo4swapE - _ZN40_INTERNAL_36093815_4_k_cu_542536ea_190954cuda3std3__45__cpo4cendE)
_ZN40_INTERNAL_36093815_4_k_cu_542536ea_190954cuda3std3__45__cpo4cendE:
	.zero		1
	.type		_ZN40_INTERNAL_36093815_4_k_cu_542536ea_190954cuda3std6ranges3__45__cpo4swapE,@object
	.size		_ZN40_INTERNAL_36093815_4_k_cu_542536ea_190954cuda3std6ranges3__45__cpo4swapE,(.L_8 - _ZN40_INTERNAL_36093815_4_k_cu_542536ea_190954cuda3std6ranges3__45__cpo4swapE)
_ZN40_INTERNAL_36093815_4_k_cu_542536ea_190954cuda3std6ranges3__45__cpo4swapE:
	.zero		1
.L_8:


//--------------------- .nv.constant0._ZN7cutlass13device_kernelINS_4gemm6kernel13GemmUniversalIN4cute5tupleIJiiiiEEENS1_10collective13CollectiveMmaINS1_34MainloopSm90TmaGmmaWarpSpecializedILi8ENS5_IJNS4_1CILi1EEESB_SB_EEENS1_35KernelTmaWarpSpecializedCooperativeEEENS5_IJNSA_ILi256EEENSA_ILi192EEENSA_ILi32EEEEEENS_6half_tENS5_IJlSB_lEEESJ_SK_NS4_8TiledMMAINS4_8MMA_AtomIJNS4_4SM904GMMA26MMA_64x192x16_F32F16F16_SSILNSO_5MajorE0ELSQ_0ELNSO_7ScaleInE1ELSR_1EEEEEENS4_6LayoutINS5_IJNSA_ILi2EEESB_SB_EEENS5_IJSB_NSA_ILi0EEESX_EEEEENS5_IJNS4_10UnderscoreES10_S10_EEEEENS4_13SM90_TMA_LOADENS4_14ComposedLayoutINS4_7SwizzleILi2ELi4ELi3EEENS4_18smem_ptr_flag_bitsILi16EEENSU_INS5_IJNSA_ILi8EEESH_EEENS5_IJSH_SB_EEEEEEEvNS4_8identityES13_S1D_vS1E_EENS_8epilogue10collective6detail29Sm90TmaWarpSpecializedAdapterINS1H_15DefaultEpilogueISJ_SK_SK_NS1G_6thread17LinearCombinationISJ_Li1EffLNS1L_9ScaleType4KindE0ELNS_15FloatRoundStyleE2ESJ_EENS1_15EpilogueDefaultEEEEEvvEEEEvNT_6ParamsE --------------------------
	.section	.nv.constant0._ZN7cutlass13device_kernelINS_4gemm6kernel13GemmUniversalIN4cute5tupleIJiiiiEEENS1_10collective13CollectiveMmaINS1_34MainloopSm90TmaGmmaWarpSpecializedILi8ENS5_IJNS4_1CILi1EEESB_SB_EEENS1_35KernelTmaWarpSpecializedCooperativeEEENS5_IJNSA_ILi256EEENSA_ILi192EEENSA_ILi32EEEEEENS_6half_tENS5_IJlSB_lEEESJ_SK_NS4_8TiledMMAINS4_8MMA_AtomIJNS4_4SM904GMMA26MMA_64x192x16_F32F16F16_SSILNSO_5MajorE0ELSQ_0ELNSO_7ScaleInE1ELSR_1EEEEEENS4_6LayoutINS5_IJNSA_ILi2EEESB_SB_EEENS5_IJSB_NSA_ILi0EEESX_EEEEENS5_IJNS4_10UnderscoreES10_S10_EEEEENS4_13SM90_TMA_LOADENS4_14ComposedLayoutINS4_7SwizzleILi2ELi4ELi3EEENS4_18smem_ptr_flag_bitsILi16EEENSU_INS5_IJNSA_ILi8EEESH_EEENS5_IJSH_SB_EEEEEEEvNS4_8identityES13_S1D_vS1E_EENS_8epilogue10collective6detail29Sm90TmaWarpSpecializedAdapterINS1H_15DefaultEpilogueISJ_SK_SK_NS1G_6thread17LinearCombinationISJ_Li1EffLNS1L_9ScaleType4KindE0ELNS_15FloatRoundStyleE2ESJ_EENS1_15EpilogueDefaultEEEEEvvEEEEvNT_6ParamsE,"a",@progbits
	.sectionflags	@""
	.align	4
.nv.constant0._ZN7cutlass13device_kernelINS_4gemm6kernel13GemmUniversalIN4cute5tupleIJiiiiEEENS1_10collective13CollectiveMmaINS1_34MainloopSm90TmaGmmaWarpSpecializedILi8ENS5_IJNS4_1CILi1EEESB_SB_EEENS1_35KernelTmaWarpSpecializedCooperativeEEENS5_IJNSA_ILi256EEENSA_ILi192EEENSA_ILi32EEEEEENS_6half_tENS5_IJlSB_lEEESJ_SK_NS4_8TiledMMAINS4_8MMA_AtomIJNS4_4SM904GMMA26MMA_64x192x16_F32F16F16_SSILNSO_5MajorE0ELSQ_0ELNSO_7ScaleInE1ELSR_1EEEEEENS4_6LayoutINS5_IJNSA_ILi2EEESB_SB_EEENS5_IJSB_NSA_ILi0EEESX_EEEEENS5_IJNS4_10UnderscoreES10_S10_EEEEENS4_13SM90_TMA_LOADENS4_14ComposedLayoutINS4_7SwizzleILi2ELi4ELi3EEENS4_18smem_ptr_flag_bitsILi16EEENSU_INS5_IJNSA_ILi8EEESH_EEENS5_IJSH_SB_EEEEEEEvNS4_8identityES13_S1D_vS1E_EENS_8epilogue10collective6detail29Sm90TmaWarpSpecializedAdapterINS1H_15DefaultEpilogueISJ_SK_SK_NS1G_6thread17LinearCombinationISJ_Li1EffLNS1L_9ScaleType4KindE0ELNS_15FloatRoundStyleE2ESJ_EENS1_15EpilogueDefaultEEEEEvvEEEEvNT_6ParamsE:
	.zero		1664


//--------------------- SYMBOLS --------------------------

	.type		.nv.reservedSmem.offset0,@object
	.size		.nv.reservedSmem.offset0,0x4
	.type		__assertfail,@function
